	.target	sm_100a

	.elftype	@"ET_EXEC"


//--------------------- .note.nv.tkinfo           --------------------------
	.section	.note.nv.tkinfo,"",@"SHT_NOTE"
	.sectionflags	@"SHF_NOTE_NV_TKINFO"
	.tkinfo
        /*0018*/ 	.word	0x00000002
        /*0030*/ 	.string	""
        /*0030*/ 	.string	"ptxas"
        /*0030*/ 	.string	"Cuda compilation tools, release 13.0, V13.0.88"
        /*0030*/ 	.string	"Build cuda_13.0.r13.0/compiler.36424714_0"
        /*0030*/ 	.string	"-arch sm_100a -m 64 "



//--------------------- .note.nv.cuinfo           --------------------------
	.section	.note.nv.cuinfo,"",@"SHT_NOTE"
	.sectionflags	@"SHF_NOTE_NV_CUINFO"
        /*0018*/ 	.short	0x0002
        /*001a*/ 	.short	0x0064
        /*001c*/ 	.short	0x0082
	.zero		2


//--------------------- .nv.info                  --------------------------
	.section	.nv.info,"",@"SHT_CUDA_INFO"
	.align	4


	//----- nvinfo : EIATTR_REGCOUNT
	.align		4
        /*0000*/ 	.byte	0x04, 0x2f
        /*0002*/ 	.short	(.L_19 - .L_18)
	.align		4
.L_18:
        /*0004*/ 	.word	index@(_ZN7cutlass13device_kernelINS_4gemm6kernel13GemmUniversalIN4cute5tupleIJiiiiEEENS1_10collective13CollectiveMmaINS1_35MainloopSm100TmaUmmaWarpSpecializedILi34ELi2ELi4ENS5_IJNS4_1CILi1EEESB_SB_EEEEENS5_IJNSA_ILi64EEENSA_ILi128EEENSA_ILi32EEEEEENS_12float_e5m2_tENS5_IJlSB_lEEENS_12float_e4m3_tESJ_NS4_8TiledMMAINS4_8MMA_AtomIJNS4_10MMA_TraitsINS4_19SM100_MMA_F8F6F4_SSEJSI_SK_fSE_SF_NS4_17integral_constantINS4_4UMMA5MajorELSR_0EEESS_NSP_INSQ_7ScaleInELST_0EEESU_EEEEEENS4_6LayoutISC_NS5_IJNSA_ILi0EEESY_SY_EEEEENS5_IJNS4_10UnderscoreES11_S11_EEEEENS4_13SM90_TMA_LOADENS4_14ComposedLayoutINS4_7SwizzleILi1ELi4ELi3EEENS4_18smem_ptr_flag_bitsILi8EEENSX_INS5_IJNSA_ILi8EEESG_EEENS5_IJSG_SB_EEEEEEEvNS4_8identityES14_S1E_vS1F_EENS_8epilogue10collective18CollectiveEpilogueINS1H_23Sm100TmaWarpSpecializedILi2ELi2ELi32ELb0ELb0EEEJSH_NS5_IJNSX_ISE_SB_EES1M_EEESI_SJ_SI_SJ_NS1H_6fusion15FusionCallbacksIS1L_NS1O_17LinearCombinationISI_fSI_fLNS_15FloatRoundStyleE2EEESH_S1N_JEEENS4_5SM1004TMEM4LOAD26SM100_TMEM_LOAD_16dp32b32xES14_NS15_INS16_ILi2ELi4ELi3EEES19_NSX_INS5_IJS1A_SE_EEENS5_IJSE_SB_EEEEEEENS4_39AutoVectorizingCopyWithAssumedAlignmentILi128EEENS4_14SM90_TMA_STOREES22_S24_S24_EEEvvEEEEvNT_6ParamsE)
        /*0008*/ 	.word	0x00000080


	//----- nvinfo : EIATTR_FRAME_SIZE
	.align		4
.L_19:
        /*000c*/ 	.byte	0x04, 0x11
        /*000e*/ 	.short	(.L_21 - .L_20)
	.align		4
.L_20:
        /*0010*/ 	.word	index@($__internal_2_$__cuda_sm10x_tcgen05_guardrail_trap_unallocated_columns_being_dealloced)
        /*0014*/ 	.word	0x00000000


	//----- nvinfo : EIATTR_FRAME_SIZE
	.align		4
.L_21:
        /*0018*/ 	.byte	0x04, 0x11
        /*001a*/ 	.short	(.L_23 - .L_22)
	.align		4
.L_22:
        /*001c*/ 	.word	index@($__internal_1_$__cuda_sm10x_tcgen05_guardrail_trap_phase_invalid_during_alloc)
        /*0020*/ 	.word	0x00000000


	//----- nvinfo : EIATTR_FRAME_SIZE
	.align		4
.L_23:
        /*0024*/ 	.byte	0x04, 0x11
        /*0026*/ 	.short	(.L_25 - .L_24)
	.align		4
.L_24:
        /*0028*/ 	.word	index@($__internal_0_$__cuda_sm10x_tcgen05_guardrail_trap_col_being_dealloced_not_returned_by_alloc)
        /*002c*/ 	.word	0x00000000


	//----- nvinfo : EIATTR_FRAME_SIZE
	.align		4
.L_25:
        /*0030*/ 	.byte	0x04, 0x11
        /*0032*/ 	.short	(.L_27 - .L_26)
	.align		4
.L_26:
        /*0034*/ 	.word	index@(_ZN7cutlass13device_kernelINS_4gemm6kernel13GemmUniversalIN4cute5tupleIJiiiiEEENS1_10collective13CollectiveMmaINS1_35MainloopSm100TmaUmmaWarpSpecializedILi34ELi2ELi4ENS5_IJNS4_1CILi1EEESB_SB_EEEEENS5_IJNSA_ILi64EEENSA_ILi128EEENSA_ILi32EEEEEENS_12float_e5m2_tENS5_IJlSB_lEEENS_12float_e4m3_tESJ_NS4_8TiledMMAINS4_8MMA_AtomIJNS4_10MMA_TraitsINS4_19SM100_MMA_F8F6F4_SSEJSI_SK_fSE_SF_NS4_17integral_constantINS4_4UMMA5MajorELSR_0EEESS_NSP_INSQ_7ScaleInELST_0EEESU_EEEEEENS4_6LayoutISC_NS5_IJNSA_ILi0EEESY_SY_EEEEENS5_IJNS4_10UnderscoreES11_S11_EEEEENS4_13SM90_TMA_LOADENS4_14ComposedLayoutINS4_7SwizzleILi1ELi4ELi3EEENS4_18smem_ptr_flag_bitsILi8EEENSX_INS5_IJNSA_ILi8EEESG_EEENS5_IJSG_SB_EEEEEEEvNS4_8identityES14_S1E_vS1F_EENS_8epilogue10collective18CollectiveEpilogueINS1H_23Sm100TmaWarpSpecializedILi2ELi2ELi32ELb0ELb0EEEJSH_NS5_IJNSX_ISE_SB_EES1M_EEESI_SJ_SI_SJ_NS1H_6fusion15FusionCallbacksIS1L_NS1O_17LinearCombinationISI_fSI_fLNS_15FloatRoundStyleE2EEESH_S1N_JEEENS4_5SM1004TMEM4LOAD26SM100_TMEM_LOAD_16dp32b32xES14_NS15_INS16_ILi2ELi4ELi3EEES19_NSX_INS5_IJS1A_SE_EEENS5_IJSE_SB_EEEEEEENS4_39AutoVectorizingCopyWithAssumedAlignmentILi128EEENS4_14SM90_TMA_STOREES22_S24_S24_EEEvvEEEEvNT_6ParamsE)
        /*0038*/ 	.word	0x00000000


	//----- nvinfo : EIATTR_MIN_STACK_SIZE
	.align		4
.L_27:
        /*003c*/ 	.byte	0x04, 0x12
        /*003e*/ 	.short	(.L_29 - .L_28)
	.align		4
.L_28:
        /*0040*/ 	.word	index@(_ZN7cutlass13device_kernelINS_4gemm6kernel13GemmUniversalIN4cute5tupleIJiiiiEEENS1_10collective13CollectiveMmaINS1_35MainloopSm100TmaUmmaWarpSpecializedILi34ELi2ELi4ENS5_IJNS4_1CILi1EEESB_SB_EEEEENS5_IJNSA_ILi64EEENSA_ILi128EEENSA_ILi32EEEEEENS_12float_e5m2_tENS5_IJlSB_lEEENS_12float_e4m3_tESJ_NS4_8TiledMMAINS4_8MMA_AtomIJNS4_10MMA_TraitsINS4_19SM100_MMA_F8F6F4_SSEJSI_SK_fSE_SF_NS4_17integral_constantINS4_4UMMA5MajorELSR_0EEESS_NSP_INSQ_7ScaleInELST_0EEESU_EEEEEENS4_6LayoutISC_NS5_IJNSA_ILi0EEESY_SY_EEEEENS5_IJNS4_10UnderscoreES11_S11_EEEEENS4_13SM90_TMA_LOADENS4_14ComposedLayoutINS4_7SwizzleILi1ELi4ELi3EEENS4_18smem_ptr_flag_bitsILi8EEENSX_INS5_IJNSA_ILi8EEESG_EEENS5_IJSG_SB_EEEEEEEvNS4_8identityES14_S1E_vS1F_EENS_8epilogue10collective18CollectiveEpilogueINS1H_23Sm100TmaWarpSpecializedILi2ELi2ELi32ELb0ELb0EEEJSH_NS5_IJNSX_ISE_SB_EES1M_EEESI_SJ_SI_SJ_NS1H_6fusion15FusionCallbacksIS1L_NS1O_17LinearCombinationISI_fSI_fLNS_15FloatRoundStyleE2EEESH_S1N_JEEENS4_5SM1004TMEM4LOAD26SM100_TMEM_LOAD_16dp32b32xES14_NS15_INS16_ILi2ELi4ELi3EEES19_NSX_INS5_IJS1A_SE_EEENS5_IJSE_SB_EEEEEEENS4_39AutoVectorizingCopyWithAssumedAlignmentILi128EEENS4_14SM90_TMA_STOREES22_S24_S24_EEEvvEEEEvNT_6ParamsE)
        /*0044*/ 	.word	0x00000000
.L_29:


//--------------------- .nv.compat                --------------------------
	.section	.nv.compat,"",@"SHT_CUDA_COMPAT_INFO"
	.align	4
        /*0000*/ 	.byte	0x02, 0x09, 0x01, 0x00, 0x02, 0x02, 0x02, 0x00, 0x02, 0x05, 0x05, 0x00, 0x03, 0x07, 0x01, 0x01
        /*0010*/ 	.byte	0x02, 0x03, 0x01, 0x00, 0x02, 0x06, 0x01, 0x00, 0x04, 0x0b, 0x08, 0x00, 0x09, 0x00, 0x00, 0x00
        /*0020*/ 	.byte	0x00, 0x00, 0x00, 0x00


//--------------------- .nv.info._ZN7cutlass13device_kernelINS_4gemm6kernel13GemmUniversalIN4cute5tupleIJiiiiEEENS1_10collective13CollectiveMmaINS1_35MainloopSm100TmaUmmaWarpSpecializedILi34ELi2ELi4ENS5_IJNS4_1CILi1EEESB_SB_EEEEENS5_IJNSA_ILi64EEENSA_ILi128EEENSA_ILi32EEEEEENS_12float_e5m2_tENS5_IJlSB_lEEENS_12float_e4m3_tESJ_NS4_8TiledMMAINS4_8MMA_AtomIJNS4_10MMA_TraitsINS4_19SM100_MMA_F8F6F4_SSEJSI_SK_fSE_SF_NS4_17integral_constantINS4_4UMMA5MajorELSR_0EEESS_NSP_INSQ_7ScaleInELST_0EEESU_EEEEEENS4_6LayoutISC_NS5_IJNSA_ILi0EEESY_SY_EEEEENS5_IJNS4_10UnderscoreES11_S11_EEEEENS4_13SM90_TMA_LOADENS4_14ComposedLayoutINS4_7SwizzleILi1ELi4ELi3EEENS4_18smem_ptr_flag_bitsILi8EEENSX_INS5_IJNSA_ILi8EEESG_EEENS5_IJSG_SB_EEEEEEEvNS4_8identityES14_S1E_vS1F_EENS_8epilogue10collective18CollectiveEpilogueINS1H_23Sm100TmaWarpSpecializedILi2ELi2ELi32ELb0ELb0EEEJSH_NS5_IJNSX_ISE_SB_EES1M_EEESI_SJ_SI_SJ_NS1H_6fusion15FusionCallbacksIS1L_NS1O_17LinearCombinationISI_fSI_fLNS_15FloatRoundStyleE2EEESH_S1N_JEEENS4_5SM1004TMEM4LOAD26SM100_TMEM_LOAD_16dp32b32xES14_NS15_INS16_ILi2ELi4ELi3EEES19_NSX_INS5_IJS1A_SE_EEENS5_IJSE_SB_EEEEEEENS4_39AutoVectorizingCopyWithAssumedAlignmentILi128EEENS4_14SM90_TMA_STOREES22_S24_S24_EEEvvEEEEvNT_6ParamsE --------------------------
	.section	.nv.info._ZN7cutlass13device_kernelINS_4gemm6kernel13GemmUniversalIN4cute5tupleIJiiiiEEENS1_10collective13CollectiveMmaINS1_35MainloopSm100TmaUmmaWarpSpecializedILi34ELi2ELi4ENS5_IJNS4_1CILi1EEESB_SB_EEEEENS5_IJNSA_ILi64EEENSA_ILi128EEENSA_ILi32EEEEEENS_12float_e5m2_tENS5_IJlSB_lEEENS_12float_e4m3_tESJ_NS4_8TiledMMAINS4_8MMA_AtomIJNS4_10MMA_TraitsINS4_19SM100_MMA_F8F6F4_SSEJSI_SK_fSE_SF_NS4_17integral_constantINS4_4UMMA5MajorELSR_0EEESS_NSP_INSQ_7ScaleInELST_0EEESU_EEEEEENS4_6LayoutISC_NS5_IJNSA_ILi0EEESY_SY_EEEEENS5_IJNS4_10UnderscoreES11_S11_EEEEENS4_13SM90_TMA_LOADENS4_14ComposedLayoutINS4_7SwizzleILi1ELi4ELi3EEENS4_18smem_ptr_flag_bitsILi8EEENSX_INS5_IJNSA_ILi8EEESG_EEENS5_IJSG_SB_EEEEEEEvNS4_8identityES14_S1E_vS1F_EENS_8epilogue10collective18CollectiveEpilogueINS1H_23Sm100TmaWarpSpecializedILi2ELi2ELi32ELb0ELb0EEEJSH_NS5_IJNSX_ISE_SB_EES1M_EEESI_SJ_SI_SJ_NS1H_6fusion15FusionCallbacksIS1L_NS1O_17LinearCombinationISI_fSI_fLNS_15FloatRoundStyleE2EEESH_S1N_JEEENS4_5SM1004TMEM4LOAD26SM100_TMEM_LOAD_16dp32b32xES14_NS15_INS16_ILi2ELi4ELi3EEES19_NSX_INS5_IJS1A_SE_EEENS5_IJSE_SB_EEEEEEENS4_39AutoVectorizingCopyWithAssumedAlignmentILi128EEENS4_14SM90_TMA_STOREES22_S24_S24_EEEvvEEEEvNT_6ParamsE,"",@"SHT_CUDA_INFO"
	.sectionflags	@""
	.align	4


	//----- nvinfo : EIATTR_CUDA_API_VERSION
	.align		4
        /*0000*/ 	.byte	0x04, 0x37
        /*0002*/ 	.short	(.L_31 - .L_30)
.L_30:
        /*0004*/ 	.word	0x00000082


	//----- nvinfo : EIATTR_KPARAM_INFO
	.align		4
.L_31:
        /*0008*/ 	.byte	0x04, 0x17
        /*000a*/ 	.short	(.L_33 - .L_32)
.L_32:
        /*000c*/ 	.word	0x00000000
        /*0010*/ 	.short	0x0000
        /*0012*/ 	.short	0x0000
        /*0014*/ 	.byte	0x00, 0xf0, 0x01, 0x20


	//----- nvinfo : EIATTR_AT_ENTRY_FRAGMENTS
	.align		4
.L_33:
        /*0018*/ 	.byte	0x04, 0x4f
        /*001a*/ 	.short	(.L_35 - .L_34)


	//   ....[0]....
.L_34:
        /*001c*/ 	.word	0x00000006


	//----- nvinfo : EIATTR_RESERVED_SMEM_USED
	.align		4
.L_35:
        /*0020*/ 	.byte	0x01, 0x41
	.zero		2


	//----- nvinfo : EIATTR_SPARSE_MMA_MASK
	.align		4
        /*0024*/ 	.byte	0x03, 0x50
        /*0026*/ 	.short	0x0000


	//----- nvinfo : EIATTR_TCGEN05_1CTA_USED
	.align		4
        /*0028*/ 	.byte	0x01, 0x51
	.zero		2


	//----- nvinfo : EIATTR_MAXREG_COUNT
	.align		4
        /*002c*/ 	.byte	0x03, 0x1b
        /*002e*/ 	.short	0x00ff


	//----- nvinfo : EIATTR_NUM_BARRIERS
	.align		4
        /*0030*/ 	.byte	0x02, 0x4c
        /*0032*/ 	.byte	0x07
	.zero		1


	//----- nvinfo : EIATTR_EXTERNS
	.align		4
        /*0034*/ 	.byte	0x04, 0x0f
        /*0036*/ 	.short	(.L_37 - .L_36)


	//   ....[0]....
	.align		4
.L_36:
        /*0038*/ 	.word	index@(__assertfail)


	//----- nvinfo : EIATTR_MERCURY_ISA_VERSION
	.align		4
.L_37:
        /*003c*/ 	.byte	0x03, 0x5f
        /*003e*/ 	.short	0x0101


	//----- nvinfo : EIATTR_INT_WARP_WIDE_INSTR_OFFSETS
	.align		4
        /*0040*/ 	.byte	0x04, 0x31
        /*0042*/ 	.short	(.L_39 - .L_38)


	//   ....[0]....
.L_38:
        /*0044*/ 	.word	0x000021a0


	//   ....[1]....
        /*0048*/ 	.word	0x00004be0


	//   ....[2]....
        /*004c*/ 	.word	0x00004c00


	//   ....[3]....
        /*0050*/ 	.word	0x00004c30


	//   ....[4]....
        /*0054*/ 	.word	0x00005560


	//   ....[5]....
        /*0058*/ 	.word	0x000055d0


	//   ....[6]....
        /*005c*/ 	.word	0x000057b0


	//   ....[7]....
        /*0060*/ 	.word	0x00005910


	//----- nvinfo : EIATTR_COOP_GROUP_MASK_REGIDS
	.align		4
.L_39:
        /*0064*/ 	.byte	0x04, 0x29
        /*0066*/ 	.short	(.L_41 - .L_40)


	//   ....[0]....
.L_40:
        /*0068*/ 	.word	0xffffffff


	//   ....[1]....
        /*006c*/ 	.word	0xffffffff


	//   ....[2]....
        /*0070*/ 	.word	0xffffffff


	//   ....[3]....
        /*0074*/ 	.word	0xffffffff


	//   ....[4]....
        /*0078*/ 	.word	0xffffffff


	//   ....[5]....
        /*007c*/ 	.word	0xffffffff


	//   ....[6]....
        /*0080*/ 	.word	0xffffffff


	//   ....[7]....
        /*0084*/ 	.word	0xffffffff


	//   ....[8]....
        /*0088*/ 	.word	0xffffffff


	//   ....[9]....
        /*008c*/ 	.word	0xffffffff


	//   ....[10]....
        /*0090*/ 	.word	0xffffffff


	//   ....[11]....
        /*0094*/ 	.word	0xffffffff


	//   ....[12]....
        /*0098*/ 	.word	0xffffffff


	//----- nvinfo : EIATTR_COOP_GROUP_INSTR_OFFSETS
	.align		4
.L_41:
        /*009c*/ 	.byte	0x04, 0x28
        /*009e*/ 	.short	(.L_43 - .L_42)


	//   ....[0]....
.L_42:
        /*00a0*/ 	.word	0x00000090


	//   ....[1]....
        /*00a4*/ 	.word	0x000004d0


	//   ....[2]....
        /*00a8*/ 	.word	0x00000a30


	//   ....[3]....
        /*00ac*/ 	.word	0x00000b90


	//   ....[4]....
        /*00b0*/ 	.word	0x00000c90


	//   ....[5]....
        /*00b4*/ 	.word	0x00000e00


	//   ....[6]....
        /*00b8*/ 	.word	0x00000fa0


	//   ....[7]....
        /*00bc*/ 	.word	0x00002080


	//   ....[8]....
        /*00c0*/ 	.word	0x00003f40


	//   ....[9]....
        /*00c4*/ 	.word	0x00004150


	//   ....[10]....
        /*00c8*/ 	.word	0x00004180


	//   ....[11]....
        /*00cc*/ 	.word	0x00004ac0


	//   ....[12]....
        /*00d0*/ 	.word	0x00004cf0


	//----- nvinfo : EIATTR_VRC_CTA_INIT_COUNT
	.align		4
.L_43:
        /*00d4*/ 	.byte	0x02, 0x4a
        /*00d6*/ 	.byte	0x80
	.zero		1


	//----- nvinfo : EIATTR_SYSCALL_OFFSETS
	.align		4
        /*00d8*/ 	.byte	0x04, 0x46
        /*00da*/ 	.short	(.L_45 - .L_44)


	//   ....[0]....
.L_44:
        /*00dc*/ 	.word	0x00006350


	//   ....[1]....
        /*00e0*/ 	.word	0x00006490


	//   ....[2]....
        /*00e4*/ 	.word	0x00006c90


	//   ....[3]....
        /*00e8*/ 	.word	0x00007a20


	//----- nvinfo : EIATTR_MBARRIER_INSTR_OFFSETS
	.align		4
.L_45:
        /*00ec*/ 	.byte	0x04, 0x39
        /*00ee*/ 	.short	(.L_47 - .L_46)


	//   ....[0]....
.L_46:
        /*00f0*/ 	.word	0x000005d0
        /*00f4*/ 	.word	0x000000ff
        /*00f8*/ 	.word	0x00000000
        /*00fc*/ 	.short	0x0100
        /*00fe*/ 	.byte	0x05
	.zero		1


	//   ....[1]....
        /*0100*/ 	.word	0x000005e0
        /*0104*/ 	.word	0x000000ff
        /*0108*/ 	.word	0x00000110
        /*010c*/ 	.short	0x0100
        /*010e*/ 	.byte	0x05
	.zero		1


	//   ....[2]....
        /*0110*/ 	.word	0x000005f0
        /*0114*/ 	.word	0x000000ff
        /*0118*/ 	.word	0x00000008
        /*011c*/ 	.short	0x0100
        /*011e*/ 	.byte	0x05
	.zero		1


	//   ....[3]....
        /*0120*/ 	.word	0x00000600
        /*0124*/ 	.word	0x000000ff
        /*0128*/ 	.word	0x00000118
        /*012c*/ 	.short	0x0100
        /*012e*/ 	.byte	0x05
	.zero		1


	//   ....[4]....
        /*0130*/ 	.word	0x00000610
        /*0134*/ 	.word	0x000000ff
        /*0138*/ 	.word	0x00000010
        /*013c*/ 	.short	0x0100
        /*013e*/ 	.byte	0x05
	.zero		1


	//   ....[5]....
        /*0140*/ 	.word	0x00000620
        /*0144*/ 	.word	0x000000ff
        /*0148*/ 	.word	0x00000120
        /*014c*/ 	.short	0x0100
        /*014e*/ 	.byte	0x05
	.zero		1


	//   ....[6]....
        /*0150*/ 	.word	0x00000630
        /*0154*/ 	.word	0x000000ff
        /*0158*/ 	.word	0x00000018
        /*015c*/ 	.short	0x0100
        /*015e*/ 	.byte	0x05
	.zero		1


	//   ....[7]....
        /*0160*/ 	.word	0x00000640
        /*0164*/ 	.word	0x000000ff
        /*0168*/ 	.word	0x00000128
        /*016c*/ 	.short	0x0100
        /*016e*/ 	.byte	0x05
	.zero		1


	//   ....[8]....
        /*0170*/ 	.word	0x00000650
        /*0174*/ 	.word	0x000000ff
        /*0178*/ 	.word	0x00000020
        /*017c*/ 	.short	0x0100
        /*017e*/ 	.byte	0x05
	.zero		1


	//   ....[9]....
        /*0180*/ 	.word	0x00000660
        /*0184*/ 	.word	0x000000ff
        /*0188*/ 	.word	0x00000130
        /*018c*/ 	.short	0x0100
        /*018e*/ 	.byte	0x05
	.zero		1


	//   ....[10]....
        /*0190*/ 	.word	0x00000670
        /*0194*/ 	.word	0x000000ff
        /*0198*/ 	.word	0x00000028
        /*019c*/ 	.short	0x0100
        /*019e*/ 	.byte	0x05
	.zero		1


	//   ....[11]....
        /*01a0*/ 	.word	0x00000680
        /*01a4*/ 	.word	0x000000ff
        /*01a8*/ 	.word	0x00000138
        /*01ac*/ 	.short	0x0100
        /*01ae*/ 	.byte	0x05
	.zero		1


	//   ....[12]....
        /*01b0*/ 	.word	0x00000690
        /*01b4*/ 	.word	0x000000ff
        /*01b8*/ 	.word	0x00000030
        /*01bc*/ 	.short	0x0100
        /*01be*/ 	.byte	0x05
	.zero		1


	//   ....[13]....
        /*01c0*/ 	.word	0x000006a0
        /*01c4*/ 	.word	0x000000ff
        /*01c8*/ 	.word	0x00000140
        /*01cc*/ 	.short	0x0100
        /*01ce*/ 	.byte	0x05
	.zero		1


	//   ....[14]....
        /*01d0*/ 	.word	0x000006b0
        /*01d4*/ 	.word	0x000000ff
        /*01d8*/ 	.word	0x00000038
        /*01dc*/ 	.short	0x0100
        /*01de*/ 	.byte	0x05
	.zero		1


	//   ....[15]....
        /*01e0*/ 	.word	0x000006c0
        /*01e4*/ 	.word	0x000000ff
        /*01e8*/ 	.word	0x00000148
        /*01ec*/ 	.short	0x0100
        /*01ee*/ 	.byte	0x05
	.zero		1


	//   ....[16]....
        /*01f0*/ 	.word	0x000006d0
        /*01f4*/ 	.word	0x000000ff
        /*01f8*/ 	.word	0x00000040
        /*01fc*/ 	.short	0x0100
        /*01fe*/ 	.byte	0x05
	.zero		1


	//   ....[17]....
        /*0200*/ 	.word	0x000006e0
        /*0204*/ 	.word	0x000000ff
        /*0208*/ 	.word	0x00000150
        /*020c*/ 	.short	0x0100
        /*020e*/ 	.byte	0x05
	.zero		1


	//   ....[18]....
        /*0210*/ 	.word	0x000006f0
        /*0214*/ 	.word	0x000000ff
        /*0218*/ 	.word	0x00000048
        /*021c*/ 	.short	0x0100
        /*021e*/ 	.byte	0x05
	.zero		1


	//   ....[19]....
        /*0220*/ 	.word	0x00000700
        /*0224*/ 	.word	0x000000ff
        /*0228*/ 	.word	0x00000158
        /*022c*/ 	.short	0x0100
        /*022e*/ 	.byte	0x05
	.zero		1


	//   ....[20]....
        /*0230*/ 	.word	0x00000710
        /*0234*/ 	.word	0x000000ff
        /*0238*/ 	.word	0x00000050
        /*023c*/ 	.short	0x0100
        /*023e*/ 	.byte	0x05
	.zero		1


	//   ....[21]....
        /*0240*/ 	.word	0x00000720
        /*0244*/ 	.word	0x000000ff
        /*0248*/ 	.word	0x00000160
        /*024c*/ 	.short	0x0100
        /*024e*/ 	.byte	0x05
	.zero		1


	//   ....[22]....
        /*0250*/ 	.word	0x00000730
        /*0254*/ 	.word	0x000000ff
        /*0258*/ 	.word	0x00000058
        /*025c*/ 	.short	0x0100
        /*025e*/ 	.byte	0x05
	.zero		1


	//   ....[23]....
        /*0260*/ 	.word	0x00000740
        /*0264*/ 	.word	0x000000ff
        /*0268*/ 	.word	0x00000168
        /*026c*/ 	.short	0x0100
        /*026e*/ 	.byte	0x05
	.zero		1


	//   ....[24]....
        /*0270*/ 	.word	0x00000750
        /*0274*/ 	.word	0x000000ff
        /*0278*/ 	.word	0x00000060
        /*027c*/ 	.short	0x0100
        /*027e*/ 	.byte	0x05
	.zero		1


	//   ....[25]....
        /*0280*/ 	.word	0x00000760
        /*0284*/ 	.word	0x000000ff
        /*0288*/ 	.word	0x00000170
        /*028c*/ 	.short	0x0100
        /*028e*/ 	.byte	0x05
	.zero		1


	//   ....[26]....
        /*0290*/ 	.word	0x00000770
        /*0294*/ 	.word	0x000000ff
        /*0298*/ 	.word	0x00000068
        /*029c*/ 	.short	0x0100
        /*029e*/ 	.byte	0x05
	.zero		1


	//   ....[27]....
        /*02a0*/ 	.word	0x00000780
        /*02a4*/ 	.word	0x000000ff
        /*02a8*/ 	.word	0x00000178
        /*02ac*/ 	.short	0x0100
        /*02ae*/ 	.byte	0x05
	.zero		1


	//   ....[28]....
        /*02b0*/ 	.word	0x00000790
        /*02b4*/ 	.word	0x000000ff
        /*02b8*/ 	.word	0x00000070
        /*02bc*/ 	.short	0x0100
        /*02be*/ 	.byte	0x05
	.zero		1


	//   ....[29]....
        /*02c0*/ 	.word	0x000007a0
        /*02c4*/ 	.word	0x000000ff
        /*02c8*/ 	.word	0x00000180
        /*02cc*/ 	.short	0x0100
        /*02ce*/ 	.byte	0x05
	.zero		1


	//   ....[30]....
        /*02d0*/ 	.word	0x000007b0
        /*02d4*/ 	.word	0x000000ff
        /*02d8*/ 	.word	0x00000078
        /*02dc*/ 	.short	0x0100
        /*02de*/ 	.byte	0x05
	.zero		1


	//   ....[31]....
        /*02e0*/ 	.word	0x000007c0
        /*02e4*/ 	.word	0x000000ff
        /*02e8*/ 	.word	0x00000188
        /*02ec*/ 	.short	0x0100
        /*02ee*/ 	.byte	0x05
	.zero		1


	//   ....[32]....
        /*02f0*/ 	.word	0x000007d0
        /*02f4*/ 	.word	0x000000ff
        /*02f8*/ 	.word	0x00000080
        /*02fc*/ 	.short	0x0100
        /*02fe*/ 	.byte	0x05
	.zero		1


	//   ....[33]....
        /*0300*/ 	.word	0x000007e0
        /*0304*/ 	.word	0x000000ff
        /*0308*/ 	.word	0x00000190
        /*030c*/ 	.short	0x0100
        /*030e*/ 	.byte	0x05
	.zero		1


	//   ....[34]....
        /*0310*/ 	.word	0x000007f0
        /*0314*/ 	.word	0x000000ff
        /*0318*/ 	.word	0x00000088
        /*031c*/ 	.short	0x0100
        /*031e*/ 	.byte	0x05
	.zero		1


	//   ....[35]....
        /*0320*/ 	.word	0x00000800
        /*0324*/ 	.word	0x000000ff
        /*0328*/ 	.word	0x00000198
        /*032c*/ 	.short	0x0100
        /*032e*/ 	.byte	0x05
	.zero		1


	//   ....[36]....
        /*0330*/ 	.word	0x00000810
        /*0334*/ 	.word	0x000000ff
        /*0338*/ 	.word	0x00000090
        /*033c*/ 	.short	0x0100
        /*033e*/ 	.byte	0x05
	.zero		1


	//   ....[37]....
        /*0340*/ 	.word	0x00000820
        /*0344*/ 	.word	0x000000ff
        /*0348*/ 	.word	0x000001a0
        /*034c*/ 	.short	0x0100
        /*034e*/ 	.byte	0x05
	.zero		1


	//   ....[38]....
        /*0350*/ 	.word	0x00000830
        /*0354*/ 	.word	0x000000ff
        /*0358*/ 	.word	0x00000098
        /*035c*/ 	.short	0x0100
        /*035e*/ 	.byte	0x05
	.zero		1


	//   ....[39]....
        /*0360*/ 	.word	0x00000840
        /*0364*/ 	.word	0x000000ff
        /*0368*/ 	.word	0x000001a8
        /*036c*/ 	.short	0x0100
        /*036e*/ 	.byte	0x05
	.zero		1


	//   ....[40]....
        /*0370*/ 	.word	0x00000850
        /*0374*/ 	.word	0x000000ff
        /*0378*/ 	.word	0x000000a0
        /*037c*/ 	.short	0x0100
        /*037e*/ 	.byte	0x05
	.zero		1


	//   ....[41]....
        /*0380*/ 	.word	0x00000860
        /*0384*/ 	.word	0x000000ff
        /*0388*/ 	.word	0x000001b0
        /*038c*/ 	.short	0x0100
        /*038e*/ 	.byte	0x05
	.zero		1


	//   ....[42]....
        /*0390*/ 	.word	0x00000870
        /*0394*/ 	.word	0x000000ff
        /*0398*/ 	.word	0x000000a8
        /*039c*/ 	.short	0x0100
        /*039e*/ 	.byte	0x05
	.zero		1


	//   ....[43]....
        /*03a0*/ 	.word	0x00000880
        /*03a4*/ 	.word	0x000000ff
        /*03a8*/ 	.word	0x000001b8
        /*03ac*/ 	.short	0x0100
        /*03ae*/ 	.byte	0x05
	.zero		1


	//   ....[44]....
        /*03b0*/ 	.word	0x00000890
        /*03b4*/ 	.word	0x000000ff
        /*03b8*/ 	.word	0x000000b0
        /*03bc*/ 	.short	0x0100
        /*03be*/ 	.byte	0x05
	.zero		1


	//   ....[45]....
        /*03c0*/ 	.word	0x000008a0
        /*03c4*/ 	.word	0x000000ff
        /*03c8*/ 	.word	0x000001c0
        /*03cc*/ 	.short	0x0100
        /*03ce*/ 	.byte	0x05
	.zero		1


	//   ....[46]....
        /*03d0*/ 	.word	0x000008b0
        /*03d4*/ 	.word	0x000000ff
        /*03d8*/ 	.word	0x000000b8
        /*03dc*/ 	.short	0x0100
        /*03de*/ 	.byte	0x05
	.zero		1


	//   ....[47]....
        /*03e0*/ 	.word	0x000008c0
        /*03e4*/ 	.word	0x000000ff
        /*03e8*/ 	.word	0x000001c8
        /*03ec*/ 	.short	0x0100
        /*03ee*/ 	.byte	0x05
	.zero		1


	//   ....[48]....
        /*03f0*/ 	.word	0x000008d0
        /*03f4*/ 	.word	0x000000ff
        /*03f8*/ 	.word	0x000000c0
        /*03fc*/ 	.short	0x0100
        /*03fe*/ 	.byte	0x05
	.zero		1


	//   ....[49]....
        /*0400*/ 	.word	0x000008e0
        /*0404*/ 	.word	0x000000ff
        /*0408*/ 	.word	0x000001d0
        /*040c*/ 	.short	0x0100
        /*040e*/ 	.byte	0x05
	.zero		1


	//   ....[50]....
        /*0410*/ 	.word	0x000008f0
        /*0414*/ 	.word	0x000000ff
        /*0418*/ 	.word	0x000000c8
        /*041c*/ 	.short	0x0100
        /*041e*/ 	.byte	0x05
	.zero		1


	//   ....[51]....
        /*0420*/ 	.word	0x00000900
        /*0424*/ 	.word	0x000000ff
        /*0428*/ 	.word	0x000001d8
        /*042c*/ 	.short	0x0100
        /*042e*/ 	.byte	0x05
	.zero		1


	//   ....[52]....
        /*0430*/ 	.word	0x00000910
        /*0434*/ 	.word	0x000000ff
        /*0438*/ 	.word	0x000000d0
        /*043c*/ 	.short	0x0100
        /*043e*/ 	.byte	0x05
	.zero		1


	//   ....[53]....
        /*0440*/ 	.word	0x00000920
        /*0444*/ 	.word	0x000000ff
        /*0448*/ 	.word	0x000001e0
        /*044c*/ 	.short	0x0100
        /*044e*/ 	.byte	0x05
	.zero		1


	//   ....[54]....
        /*0450*/ 	.word	0x00000930
        /*0454*/ 	.word	0x000000ff
        /*0458*/ 	.word	0x000000d8
        /*045c*/ 	.short	0x0100
        /*045e*/ 	.byte	0x05
	.zero		1


	//   ....[55]....
        /*0460*/ 	.word	0x00000940
        /*0464*/ 	.word	0x000000ff
        /*0468*/ 	.word	0x000001e8
        /*046c*/ 	.short	0x0100
        /*046e*/ 	.byte	0x05
	.zero		1


	//   ....[56]....
        /*0470*/ 	.word	0x00000950
        /*0474*/ 	.word	0x000000ff
        /*0478*/ 	.word	0x000000e0
        /*047c*/ 	.short	0x0100
        /*047e*/ 	.byte	0x05
	.zero		1


	//   ....[57]....
        /*0480*/ 	.word	0x00000960
        /*0484*/ 	.word	0x000000ff
        /*0488*/ 	.word	0x000001f0
        /*048c*/ 	.short	0x0100
        /*048e*/ 	.byte	0x05
	.zero		1


	//   ....[58]....
        /*0490*/ 	.word	0x00000970
        /*0494*/ 	.word	0x000000ff
        /*0498*/ 	.word	0x000000e8
        /*049c*/ 	.short	0x0100
        /*049e*/ 	.byte	0x05
	.zero		1


	//   ....[59]....
        /*04a0*/ 	.word	0x00000980
        /*04a4*/ 	.word	0x000000ff
        /*04a8*/ 	.word	0x000001f8
        /*04ac*/ 	.short	0x0100
        /*04ae*/ 	.byte	0x05
	.zero		1


	//   ....[60]....
        /*04b0*/ 	.word	0x00000990
        /*04b4*/ 	.word	0x000000ff
        /*04b8*/ 	.word	0x000000f0
        /*04bc*/ 	.short	0x0100
        /*04be*/ 	.byte	0x05
	.zero		1


	//   ....[61]....
        /*04c0*/ 	.word	0x000009a0
        /*04c4*/ 	.word	0x000000ff
        /*04c8*/ 	.word	0x00000200
        /*04cc*/ 	.short	0x0100
        /*04ce*/ 	.byte	0x05
	.zero		1


	//   ....[62]....
        /*04d0*/ 	.word	0x000009b0
        /*04d4*/ 	.word	0x000000ff
        /*04d8*/ 	.word	0x000000f8
        /*04dc*/ 	.short	0x0100
        /*04de*/ 	.byte	0x05
	.zero		1


	//   ....[63]....
        /*04e0*/ 	.word	0x000009c0
        /*04e4*/ 	.word	0x000000ff
        /*04e8*/ 	.word	0x00000208
        /*04ec*/ 	.short	0x0100
        /*04ee*/ 	.byte	0x05
	.zero		1


	//   ....[64]....
        /*04f0*/ 	.word	0x000009d0
        /*04f4*/ 	.word	0x000000ff
        /*04f8*/ 	.word	0x00000100
        /*04fc*/ 	.short	0x0100
        /*04fe*/ 	.byte	0x05
	.zero		1


	//   ....[65]....
        /*0500*/ 	.word	0x000009e0
        /*0504*/ 	.word	0x000000ff
        /*0508*/ 	.word	0x00000210
        /*050c*/ 	.short	0x0100
        /*050e*/ 	.byte	0x05
	.zero		1


	//   ....[66]....
        /*0510*/ 	.word	0x000009f0
        /*0514*/ 	.word	0x000000ff
        /*0518*/ 	.word	0x00000108
        /*051c*/ 	.short	0x0100
        /*051e*/ 	.byte	0x05
	.zero		1


	//   ....[67]....
        /*0520*/ 	.word	0x00000a00
        /*0524*/ 	.word	0x000000ff
        /*0528*/ 	.word	0x00000218
        /*052c*/ 	.short	0x0100
        /*052e*/ 	.byte	0x05
	.zero		1


	//   ....[68]....
        /*0530*/ 	.word	0x00000b40
        /*0534*/ 	.word	0x000000ff
        /*0538*/ 	.word	0x00000220
        /*053c*/ 	.short	0x0100
        /*053e*/ 	.byte	0x07
	.zero		1


	//   ....[69]....
        /*0540*/ 	.word	0x00000b50
        /*0544*/ 	.word	0x000000ff
        /*0548*/ 	.word	0x00000230
        /*054c*/ 	.short	0x0100
        /*054e*/ 	.byte	0x07
	.zero		1


	//   ....[70]....
        /*0550*/ 	.word	0x00000b60
        /*0554*/ 	.word	0x000000ff
        /*0558*/ 	.word	0x00000228
        /*055c*/ 	.short	0x0100
        /*055e*/ 	.byte	0x07
	.zero		1


	//   ....[71]....
        /*0560*/ 	.word	0x00000b70
        /*0564*/ 	.word	0x000000ff
        /*0568*/ 	.word	0x00000238
        /*056c*/ 	.short	0x0100
        /*056e*/ 	.byte	0x07
	.zero		1


	//   ....[72]....
        /*0570*/ 	.word	0x00000c60
        /*0574*/ 	.word	0x000000ff
        /*0578*/ 	.word	0x00000240
        /*057c*/ 	.short	0x0100
        /*057e*/ 	.byte	0x05
	.zero		1


	//   ....[73]....
        /*0580*/ 	.word	0x00000c70
        /*0584*/ 	.word	0x000000ff
        /*0588*/ 	.word	0x00000248
        /*058c*/ 	.short	0x0100
        /*058e*/ 	.byte	0x05
	.zero		1


	//   ....[74]....
        /*0590*/ 	.word	0x00000db0
        /*0594*/ 	.word	0x000000ff
        /*0598*/ 	.word	0x00000250
        /*059c*/ 	.short	0x0100
        /*059e*/ 	.byte	0x05
	.zero		1


	//   ....[75]....
        /*05a0*/ 	.word	0x00000dc0
        /*05a4*/ 	.word	0x000000ff
        /*05a8*/ 	.word	0x00000260
        /*05ac*/ 	.short	0x0100
        /*05ae*/ 	.byte	0x05
	.zero		1


	//   ....[76]....
        /*05b0*/ 	.word	0x00000dd0
        /*05b4*/ 	.word	0x000000ff
        /*05b8*/ 	.word	0x00000258
        /*05bc*/ 	.short	0x0100
        /*05be*/ 	.byte	0x05
	.zero		1


	//   ....[77]....
        /*05c0*/ 	.word	0x00000de0
        /*05c4*/ 	.word	0x000000ff
        /*05c8*/ 	.word	0x00000268
        /*05cc*/ 	.short	0x0100
        /*05ce*/ 	.byte	0x05
	.zero		1


	//   ....[78]....
        /*05d0*/ 	.word	0x00000f10
        /*05d4*/ 	.word	0x000000ff
        /*05d8*/ 	.word	0x00000270
        /*05dc*/ 	.short	0x0100
        /*05de*/ 	.byte	0x07
	.zero		1


	//   ....[79]....
        /*05e0*/ 	.word	0x00000f20
        /*05e4*/ 	.word	0x000000ff
        /*05e8*/ 	.word	0x00000290
        /*05ec*/ 	.short	0x0100
        /*05ee*/ 	.byte	0x07
	.zero		1


	//   ....[80]....
        /*05f0*/ 	.word	0x00000f30
        /*05f4*/ 	.word	0x000000ff
        /*05f8*/ 	.word	0x00000278
        /*05fc*/ 	.short	0x0100
        /*05fe*/ 	.byte	0x07
	.zero		1


	//   ....[81]....
        /*0600*/ 	.word	0x00000f40
        /*0604*/ 	.word	0x000000ff
        /*0608*/ 	.word	0x00000298
        /*060c*/ 	.short	0x0100
        /*060e*/ 	.byte	0x07
	.zero		1


	//   ....[82]....
        /*0610*/ 	.word	0x00000f50
        /*0614*/ 	.word	0x000000ff
        /*0618*/ 	.word	0x00000280
        /*061c*/ 	.short	0x0100
        /*061e*/ 	.byte	0x07
	.zero		1


	//   ....[83]....
        /*0620*/ 	.word	0x00000f60
        /*0624*/ 	.word	0x000000ff
        /*0628*/ 	.word	0x000002a0
        /*062c*/ 	.short	0x0100
        /*062e*/ 	.byte	0x07
	.zero		1


	//   ....[84]....
        /*0630*/ 	.word	0x00000f70
        /*0634*/ 	.word	0x000000ff
        /*0638*/ 	.word	0x00000288
        /*063c*/ 	.short	0x0100
        /*063e*/ 	.byte	0x07
	.zero		1


	//   ....[85]....
        /*0640*/ 	.word	0x00000f80
        /*0644*/ 	.word	0x000000ff
        /*0648*/ 	.word	0x000002a8
        /*064c*/ 	.short	0x0100
        /*064e*/ 	.byte	0x07
	.zero		1


	//   ....[86]....
        /*0650*/ 	.word	0x00001070
        /*0654*/ 	.word	0x000000ff
        /*0658*/ 	.word	0x000002b0
        /*065c*/ 	.short	0x0100
        /*065e*/ 	.byte	0x05
	.zero		1


	//   ....[87]....
        /*0660*/ 	.word	0x00001080
        /*0664*/ 	.word	0x000000ff
        /*0668*/ 	.word	0x000002c0
        /*066c*/ 	.short	0x0100
        /*066e*/ 	.byte	0x05
	.zero		1


	//   ....[88]....
        /*0670*/ 	.word	0x00001090
        /*0674*/ 	.word	0x000000ff
        /*0678*/ 	.word	0x000002b8
        /*067c*/ 	.short	0x0100
        /*067e*/ 	.byte	0x05
	.zero		1


	//   ....[89]....
        /*0680*/ 	.word	0x000010a0
        /*0684*/ 	.word	0x000000ff
        /*0688*/ 	.word	0x000002c8
        /*068c*/ 	.short	0x0100
        /*068e*/ 	.byte	0x05
	.zero		1


	//   ....[90]....
        /*0690*/ 	.word	0x00001980
        /*0694*/ 	.word	0x00000003
        /*0698*/ 	.word	0x000002c0
        /*069c*/ 	.short	0x010a
        /*069e*/ 	.byte	0xff
	.zero		1


	//   ....[91]....
        /*06a0*/ 	.word	0x000019b0
        /*06a4*/ 	.word	0x00000003
        /*06a8*/ 	.word	0x000002b0
        /*06ac*/ 	.short	0x0101
        /*06ae*/ 	.byte	0xff
	.zero		1


	//   ....[92]....
        /*06b0*/ 	.word	0x00001a80
        /*06b4*/ 	.word	0x000000ff
        /*06b8*/ 	.word	0x00000110
        /*06bc*/ 	.short	0x010a
        /*06be*/ 	.byte	0x08
	.zero		1


	//   ....[93]....
        /*06c0*/ 	.word	0x00001b20
        /*06c4*/ 	.word	0x000000ff
        /*06c8*/ 	.word	0x00000110
        /*06cc*/ 	.short	0x010a
        /*06ce*/ 	.byte	0x21
	.zero		1


	//   ....[94]....
        /*06d0*/ 	.word	0x00001c70
        /*06d4*/ 	.word	0x000000ff
        /*06d8*/ 	.word	0x00000110
        /*06dc*/ 	.short	0x010a
        /*06de*/ 	.byte	0x08
	.zero		1


	//   ....[95]....
        /*06e0*/ 	.word	0x00001d80
        /*06e4*/ 	.word	0x000000ff
        /*06e8*/ 	.word	0x00000248
        /*06ec*/ 	.short	0x0101
        /*06ee*/ 	.byte	0x04
	.zero		1


	//   ....[96]....
        /*06f0*/ 	.word	0x00001da0
        /*06f4*/ 	.word	0x000000ff
        /*06f8*/ 	.word	0x00000110
        /*06fc*/ 	.short	0x010a
        /*06fe*/ 	.byte	0x08
	.zero		1


	//   ....[97]....
        /*0700*/ 	.word	0x00001e20
        /*0704*/ 	.word	0x000000ff
        /*0708*/ 	.word	0x00000110
        /*070c*/ 	.short	0x010a
        /*070e*/ 	.byte	0x11
	.zero		1


	//   ....[98]....
        /*0710*/ 	.word	0x00001f70
        /*0714*/ 	.word	0x000000ff
        /*0718*/ 	.word	0x00000110
        /*071c*/ 	.short	0x010a
        /*071e*/ 	.byte	0x08
	.zero		1


	//   ....[99]....
        /*0720*/ 	.word	0x000020b0
        /*0724*/ 	.word	0x00000002
        /*0728*/ 	.word	0x00000250
        /*072c*/ 	.short	0x010a
        /*072e*/ 	.byte	0xff
	.zero		1


	//   ....[100]....
        /*0730*/ 	.word	0x00002170
        /*0734*/ 	.word	0x00000002
        /*0738*/ 	.word	0x00000000
        /*073c*/ 	.short	0x0101
        /*073e*/ 	.byte	0xff
	.zero		1


	//   ....[101]....
        /*0740*/ 	.word	0x000026d0
        /*0744*/ 	.word	0x000000ff
        /*0748*/ 	.word	0x00000000
        /*074c*/ 	.short	0x010a
        /*074e*/ 	.byte	0x05
	.zero		1


	//   ....[102]....
        /*0750*/ 	.word	0x00002760
        /*0754*/ 	.word	0x000000ff
        /*0758*/ 	.word	0x00000000
        /*075c*/ 	.short	0x010a
        /*075e*/ 	.byte	0x05
	.zero		1


	//   ....[103]....
        /*0760*/ 	.word	0x000027f0
        /*0764*/ 	.word	0x000000ff
        /*0768*/ 	.word	0x00000000
        /*076c*/ 	.short	0x010a
        /*076e*/ 	.byte	0x05
	.zero		1


	//   ....[104]....
        /*0770*/ 	.word	0x00002880
        /*0774*/ 	.word	0x000000ff
        /*0778*/ 	.word	0x00000000
        /*077c*/ 	.short	0x010a
        /*077e*/ 	.byte	0x05
	.zero		1


	//   ....[105]....
        /*0780*/ 	.word	0x00002910
        /*0784*/ 	.word	0x000000ff
        /*0788*/ 	.word	0x00000000
        /*078c*/ 	.short	0x010a
        /*078e*/ 	.byte	0x05
	.zero		1


	//   ....[106]....
        /*0790*/ 	.word	0x000029a0
        /*0794*/ 	.word	0x000000ff
        /*0798*/ 	.word	0x00000000
        /*079c*/ 	.short	0x010a
        /*079e*/ 	.byte	0x05
	.zero		1


	//   ....[107]....
        /*07a0*/ 	.word	0x00002a30
        /*07a4*/ 	.word	0x000000ff
        /*07a8*/ 	.word	0x00000000
        /*07ac*/ 	.short	0x010a
        /*07ae*/ 	.byte	0x05
	.zero		1


	//   ....[108]....
        /*07b0*/ 	.word	0x00002ac0
        /*07b4*/ 	.word	0x000000ff
        /*07b8*/ 	.word	0x00000000
        /*07bc*/ 	.short	0x010a
        /*07be*/ 	.byte	0x05
	.zero		1


	//   ....[109]....
        /*07c0*/ 	.word	0x00002b50
        /*07c4*/ 	.word	0x000000ff
        /*07c8*/ 	.word	0x00000000
        /*07cc*/ 	.short	0x010a
        /*07ce*/ 	.byte	0x05
	.zero		1


	//   ....[110]....
        /*07d0*/ 	.word	0x00002be0
        /*07d4*/ 	.word	0x000000ff
        /*07d8*/ 	.word	0x00000000
        /*07dc*/ 	.short	0x010a
        /*07de*/ 	.byte	0x05
	.zero		1


	//   ....[111]....
        /*07e0*/ 	.word	0x00002c70
        /*07e4*/ 	.word	0x000000ff
        /*07e8*/ 	.word	0x00000000
        /*07ec*/ 	.short	0x010a
        /*07ee*/ 	.byte	0x05
	.zero		1


	//   ....[112]....
        /*07f0*/ 	.word	0x00002d00
        /*07f4*/ 	.word	0x000000ff
        /*07f8*/ 	.word	0x00000000
        /*07fc*/ 	.short	0x010a
        /*07fe*/ 	.byte	0x05
	.zero		1


	//   ....[113]....
        /*0800*/ 	.word	0x00002d90
        /*0804*/ 	.word	0x000000ff
        /*0808*/ 	.word	0x00000000
        /*080c*/ 	.short	0x010a
        /*080e*/ 	.byte	0x05
	.zero		1


	//   ....[114]....
        /*0810*/ 	.word	0x00002e20
        /*0814*/ 	.word	0x000000ff
        /*0818*/ 	.word	0x00000000
        /*081c*/ 	.short	0x010a
        /*081e*/ 	.byte	0x05
	.zero		1


	//   ....[115]....
        /*0820*/ 	.word	0x00002eb0
        /*0824*/ 	.word	0x000000ff
        /*0828*/ 	.word	0x00000000
        /*082c*/ 	.short	0x010a
        /*082e*/ 	.byte	0x05
	.zero		1


	//   ....[116]....
        /*0830*/ 	.word	0x00002f40
        /*0834*/ 	.word	0x000000ff
        /*0838*/ 	.word	0x00000000
        /*083c*/ 	.short	0x010a
        /*083e*/ 	.byte	0x05
	.zero		1


	//   ....[117]....
        /*0840*/ 	.word	0x00002fd0
        /*0844*/ 	.word	0x000000ff
        /*0848*/ 	.word	0x00000000
        /*084c*/ 	.short	0x010a
        /*084e*/ 	.byte	0x05
	.zero		1


	//   ....[118]....
        /*0850*/ 	.word	0x00003060
        /*0854*/ 	.word	0x000000ff
        /*0858*/ 	.word	0x00000000
        /*085c*/ 	.short	0x010a
        /*085e*/ 	.byte	0x05
	.zero		1


	//   ....[119]....
        /*0860*/ 	.word	0x000030f0
        /*0864*/ 	.word	0x000000ff
        /*0868*/ 	.word	0x00000000
        /*086c*/ 	.short	0x010a
        /*086e*/ 	.byte	0x05
	.zero		1


	//   ....[120]....
        /*0870*/ 	.word	0x00003180
        /*0874*/ 	.word	0x000000ff
        /*0878*/ 	.word	0x00000000
        /*087c*/ 	.short	0x010a
        /*087e*/ 	.byte	0x05
	.zero		1


	//   ....[121]....
        /*0880*/ 	.word	0x00003210
        /*0884*/ 	.word	0x000000ff
        /*0888*/ 	.word	0x00000000
        /*088c*/ 	.short	0x010a
        /*088e*/ 	.byte	0x05
	.zero		1


	//   ....[122]....
        /*0890*/ 	.word	0x000032a0
        /*0894*/ 	.word	0x000000ff
        /*0898*/ 	.word	0x00000000
        /*089c*/ 	.short	0x010a
        /*089e*/ 	.byte	0x05
	.zero		1


	//   ....[123]....
        /*08a0*/ 	.word	0x00003330
        /*08a4*/ 	.word	0x000000ff
        /*08a8*/ 	.word	0x00000000
        /*08ac*/ 	.short	0x010a
        /*08ae*/ 	.byte	0x05
	.zero		1


	//   ....[124]....
        /*08b0*/ 	.word	0x000033c0
        /*08b4*/ 	.word	0x000000ff
        /*08b8*/ 	.word	0x00000000
        /*08bc*/ 	.short	0x010a
        /*08be*/ 	.byte	0x05
	.zero		1


	//   ....[125]....
        /*08c0*/ 	.word	0x00003450
        /*08c4*/ 	.word	0x000000ff
        /*08c8*/ 	.word	0x00000000
        /*08cc*/ 	.short	0x010a
        /*08ce*/ 	.byte	0x05
	.zero		1


	//   ....[126]....
        /*08d0*/ 	.word	0x000034e0
        /*08d4*/ 	.word	0x000000ff
        /*08d8*/ 	.word	0x00000000
        /*08dc*/ 	.short	0x010a
        /*08de*/ 	.byte	0x05
	.zero		1


	//   ....[127]....
        /*08e0*/ 	.word	0x00003570
        /*08e4*/ 	.word	0x000000ff
        /*08e8*/ 	.word	0x00000000
        /*08ec*/ 	.short	0x010a
        /*08ee*/ 	.byte	0x05
	.zero		1


	//   ....[128]....
        /*08f0*/ 	.word	0x00003600
        /*08f4*/ 	.word	0x000000ff
        /*08f8*/ 	.word	0x00000000
        /*08fc*/ 	.short	0x010a
        /*08fe*/ 	.byte	0x05
	.zero		1


	//   ....[129]....
        /*0900*/ 	.word	0x00003690
        /*0904*/ 	.word	0x000000ff
        /*0908*/ 	.word	0x00000000
        /*090c*/ 	.short	0x010a
        /*090e*/ 	.byte	0x05
	.zero		1


	//   ....[130]....
        /*0910*/ 	.word	0x00003720
        /*0914*/ 	.word	0x000000ff
        /*0918*/ 	.word	0x00000000
        /*091c*/ 	.short	0x010a
        /*091e*/ 	.byte	0x05
	.zero		1


	//   ....[131]....
        /*0920*/ 	.word	0x000037b0
        /*0924*/ 	.word	0x000000ff
        /*0928*/ 	.word	0x00000000
        /*092c*/ 	.short	0x010a
        /*092e*/ 	.byte	0x05
	.zero		1


	//   ....[132]....
        /*0930*/ 	.word	0x00003840
        /*0934*/ 	.word	0x000000ff
        /*0938*/ 	.word	0x00000000
        /*093c*/ 	.short	0x010a
        /*093e*/ 	.byte	0x05
	.zero		1


	//   ....[133]....
        /*0940*/ 	.word	0x000038d0
        /*0944*/ 	.word	0x000000ff
        /*0948*/ 	.word	0x00000000
        /*094c*/ 	.short	0x010a
        /*094e*/ 	.byte	0x05
	.zero		1


	//   ....[134]....
        /*0950*/ 	.word	0x00003970
        /*0954*/ 	.word	0x00000000
        /*0958*/ 	.word	0x00000000
        /*095c*/ 	.short	0x010a
        /*095e*/ 	.byte	0xff
	.zero		1


	//   ....[135]....
        /*0960*/ 	.word	0x00003a90
        /*0964*/ 	.word	0x00000000
        /*0968*/ 	.word	0x000002b0
        /*096c*/ 	.short	0x010a
        /*096e*/ 	.byte	0xff
	.zero		1


	//   ....[136]....
        /*0970*/ 	.word	0x00003af0
        /*0974*/ 	.word	0x00000004
        /*0978*/ 	.word	0x00000000
        /*097c*/ 	.short	0x0101
        /*097e*/ 	.byte	0xff
	.zero		1


	//   ....[137]....
        /*0980*/ 	.word	0x00003b10
        /*0984*/ 	.word	0x000000ff
        /*0988*/ 	.word	0x00000260
        /*098c*/ 	.short	0x010a
        /*098e*/ 	.byte	0x05
	.zero		1


	//   ....[138]....
        /*0990*/ 	.word	0x00003c30
        /*0994*/ 	.word	0x00000000
        /*0998*/ 	.word	0x00000250
        /*099c*/ 	.short	0x010a
        /*099e*/ 	.byte	0xff
	.zero		1


	//   ....[139]....
        /*09a0*/ 	.word	0x00003d40
        /*09a4*/ 	.word	0x00000000
        /*09a8*/ 	.word	0x00000000
        /*09ac*/ 	.short	0x0101
        /*09ae*/ 	.byte	0xff
	.zero		1


	//   ....[140]....
        /*09b0*/ 	.word	0x00003dd0
        /*09b4*/ 	.word	0x000000ff
        /*09b8*/ 	.word	0x00000260
        /*09bc*/ 	.short	0x0106
        /*09be*/ 	.byte	0x05
	.zero		1


	//   ....[141]....
        /*09c0*/ 	.word	0x00003df0
        /*09c4*/ 	.word	0x000000ff
        /*09c8*/ 	.word	0x00000260
        /*09cc*/ 	.short	0x010a
        /*09ce*/ 	.byte	0x05
	.zero		1


	//   ....[142]....
        /*09d0*/ 	.word	0x00003e80
        /*09d4*/ 	.word	0x000000ff
        /*09d8*/ 	.word	0x00000260
        /*09dc*/ 	.short	0x0106
        /*09de*/ 	.byte	0x04
	.zero		1


	//   ....[143]....
        /*09e0*/ 	.word	0x00003ec0
        /*09e4*/ 	.word	0x00000000
        /*09e8*/ 	.word	0x00000260
        /*09ec*/ 	.short	0x010a
        /*09ee*/ 	.byte	0xff
	.zero		1


	//   ....[144]....
        /*09f0*/ 	.word	0x000043a0
        /*09f4*/ 	.word	0x00000000
        /*09f8*/ 	.word	0x00000250
        /*09fc*/ 	.short	0x010a
        /*09fe*/ 	.byte	0xff
	.zero		1


	//   ....[145]....
        /*0a00*/ 	.word	0x000044a0
        /*0a04*/ 	.word	0x00000003
        /*0a08*/ 	.word	0x00000000
        /*0a0c*/ 	.short	0x0101
        /*0a0e*/ 	.byte	0xff
	.zero		1


	//   ....[146]....
        /*0a10*/ 	.word	0x000044b0
        /*0a14*/ 	.word	0x000000ff
        /*0a18*/ 	.word	0x00000000
        /*0a1c*/ 	.short	0x010a
        /*0a1e*/ 	.byte	0x04
	.zero		1


	//   ....[147]....
        /*0a20*/ 	.word	0x000044d0
        /*0a24*/ 	.word	0x000000ff
        /*0a28*/ 	.word	0x00000290
        /*0a2c*/ 	.short	0x010a
        /*0a2e*/ 	.byte	0x09
	.zero		1


	//   ....[148]....
        /*0a30*/ 	.word	0x00004610
        /*0a34*/ 	.word	0x000000ff
        /*0a38*/ 	.word	0x00000000
        /*0a3c*/ 	.short	0x010a
        /*0a3e*/ 	.byte	0x07
	.zero		1


	//   ....[149]....
        /*0a40*/ 	.word	0x00004740
        /*0a44*/ 	.word	0x000000ff
        /*0a48*/ 	.word	0x00000000
        /*0a4c*/ 	.short	0x010a
        /*0a4e*/ 	.byte	0x04
	.zero		1


	//   ....[150]....
        /*0a50*/ 	.word	0x000048f0
        /*0a54*/ 	.word	0x000000ff
        /*0a58*/ 	.word	0x00000000
        /*0a5c*/ 	.short	0x010a
        /*0a5e*/ 	.byte	0x05
	.zero		1


	//   ....[151]....
        /*0a60*/ 	.word	0x00004980
        /*0a64*/ 	.word	0x000000ff
        /*0a68*/ 	.word	0x00000000
        /*0a6c*/ 	.short	0x010a
        /*0a6e*/ 	.byte	0x05
	.zero		1


	//   ....[152]....
        /*0a70*/ 	.word	0x00004a10
        /*0a74*/ 	.word	0x000000ff
        /*0a78*/ 	.word	0x00000000
        /*0a7c*/ 	.short	0x010a
        /*0a7e*/ 	.byte	0x05
	.zero		1


	//   ....[153]....
        /*0a80*/ 	.word	0x00004aa0
        /*0a84*/ 	.word	0x000000ff
        /*0a88*/ 	.word	0x00000000
        /*0a8c*/ 	.short	0x010a
        /*0a8e*/ 	.byte	0x07
	.zero		1


	//   ....[154]....
        /*0a90*/ 	.word	0x00004f00
        /*0a94*/ 	.word	0x00000000
        /*0a98*/ 	.word	0x00000250
        /*0a9c*/ 	.short	0x010a
        /*0a9e*/ 	.byte	0xff
	.zero		1


	//   ....[155]....
        /*0aa0*/ 	.word	0x00004fc0
        /*0aa4*/ 	.word	0x00000000
        /*0aa8*/ 	.word	0x00000000
        /*0aac*/ 	.short	0x0101
        /*0aae*/ 	.byte	0xff
	.zero		1


	//   ....[156]....
        /*0ab0*/ 	.word	0x000052e0
        /*0ab4*/ 	.word	0x000000ff
        /*0ab8*/ 	.word	0x00000248
        /*0abc*/ 	.short	0x010a
        /*0abe*/ 	.byte	0x07
	.zero		1


	//   ....[157]....
        /*0ac0*/ 	.word	0x000054d0
        /*0ac4*/ 	.word	0x000000ff
        /*0ac8*/ 	.word	0x00000230
        /*0acc*/ 	.short	0x010a
        /*0ace*/ 	.byte	0x07
	.zero		1


	//   ....[158]....
        /*0ad0*/ 	.word	0x000056a0
        /*0ad4*/ 	.word	0x000000ff
        /*0ad8*/ 	.word	0x00000220
        /*0adc*/ 	.short	0x010b
        /*0ade*/ 	.byte	0x07
	.zero		1


	//   ....[159]....
        /*0ae0*/ 	.word	0x00005710
        /*0ae4*/ 	.word	0x000000ff
        /*0ae8*/ 	.word	0x00000000
        /*0aec*/ 	.short	0x0101
        /*0aee*/ 	.byte	0x08
	.zero		1


	//   ....[160]....
        /*0af0*/ 	.word	0x00005740
        /*0af4*/ 	.word	0x000000ff
        /*0af8*/ 	.word	0x00000238
        /*0afc*/ 	.short	0x010a
        /*0afe*/ 	.byte	0x07
	.zero		1


	//   ....[161]....
        /*0b00*/ 	.word	0x00005950
        /*0b04*/ 	.word	0x000000ff
        /*0b08*/ 	.word	0x00000228
        /*0b0c*/ 	.short	0x010b
        /*0b0e*/ 	.byte	0x07
	.zero		1


	//   ....[162]....
        /*0b10*/ 	.word	0x00005970
        /*0b14*/ 	.word	0x000000ff
        /*0b18*/ 	.word	0x00000000
        /*0b1c*/ 	.short	0x0101
        /*0b1e*/ 	.byte	0x0d
	.zero		1


	//   ....[163]....
        /*0b20*/ 	.word	0x000059a0
        /*0b24*/ 	.word	0x000000ff
        /*0b28*/ 	.word	0x00000230
        /*0b2c*/ 	.short	0x010a
        /*0b2e*/ 	.byte	0x07
	.zero		1


	//   ....[164]....
        /*0b30*/ 	.word	0x000059e0
        /*0b34*/ 	.word	0x00000000
        /*0b38*/ 	.word	0x00000238
        /*0b3c*/ 	.short	0x010a
        /*0b3e*/ 	.byte	0xff
	.zero		1


	//   ....[165]....
        /*0b40*/ 	.word	0x00005d20
        /*0b44*/ 	.word	0x00000000
        /*0b48*/ 	.word	0x00000250
        /*0b4c*/ 	.short	0x010a
        /*0b4e*/ 	.byte	0xff
	.zero		1


	//   ....[166]....
        /*0b50*/ 	.word	0x00005e30
        /*0b54*/ 	.word	0x00000000
        /*0b58*/ 	.word	0x00000000
        /*0b5c*/ 	.short	0x0101
        /*0b5e*/ 	.byte	0xff
	.zero		1


	//   ....[167]....
        /*0b60*/ 	.word	0x00006880
        /*0b64*/ 	.word	0x00000000
        /*0b68*/ 	.word	0x00000220
        /*0b6c*/ 	.short	0x010a
        /*0b6e*/ 	.byte	0xff
	.zero		1


	//   ....[168]....
        /*0b70*/ 	.word	0x000068f0
        /*0b74*/ 	.word	0x00000071
        /*0b78*/ 	.word	0x00000270
        /*0b7c*/ 	.short	0x010a
        /*0b7e*/ 	.byte	0xff
	.zero		1


	//   ....[169]....
        /*0b80*/ 	.word	0x000069d0
        /*0b84*/ 	.word	0x00000000
        /*0b88*/ 	.word	0x00000220
        /*0b8c*/ 	.short	0x010a
        /*0b8e*/ 	.byte	0xff
	.zero		1


	//   ....[170]....
        /*0b90*/ 	.word	0x00006b10
        /*0b94*/ 	.word	0x00000000
        /*0b98*/ 	.word	0x00000000
        /*0b9c*/ 	.short	0x0101
        /*0b9e*/ 	.byte	0xff
	.zero		1


	//   ....[171]....
        /*0ba0*/ 	.word	0x00006b70
        /*0ba4*/ 	.word	0x00000071
        /*0ba8*/ 	.word	0x00000270
        /*0bac*/ 	.short	0x010a
        /*0bae*/ 	.byte	0xff
	.zero		1


	//   ....[172]....
        /*0bb0*/ 	.word	0x000076c0
        /*0bb4*/ 	.word	0x00000020
        /*0bb8*/ 	.word	0x00000220
        /*0bbc*/ 	.short	0x010a
        /*0bbe*/ 	.byte	0xff
	.zero		1


	//   ....[173]....
        /*0bc0*/ 	.word	0x00007780
        /*0bc4*/ 	.word	0x00000020
        /*0bc8*/ 	.word	0x00000220
        /*0bcc*/ 	.short	0x010a
        /*0bce*/ 	.byte	0xff
	.zero		1


	//   ....[174]....
        /*0bd0*/ 	.word	0x000078a0
        /*0bd4*/ 	.word	0x00000003
        /*0bd8*/ 	.word	0x00000000
        /*0bdc*/ 	.short	0x0101
        /*0bde*/ 	.byte	0xff
	.zero		1


	//   ....[175]....
        /*0be0*/ 	.word	0x00007ce0
        /*0be4*/ 	.word	0x000000ff
        /*0be8*/ 	.word	0x00000000
        /*0bec*/ 	.short	0x0101
        /*0bee*/ 	.byte	0x05
	.zero		1


	//   ....[176]....
        /*0bf0*/ 	.word	0x00008520
        /*0bf4*/ 	.word	0x00000003
        /*0bf8*/ 	.word	0x000002c0
        /*0bfc*/ 	.short	0x010a
        /*0bfe*/ 	.byte	0xff
	.zero		1


	//   ....[177]....
        /*0c00*/ 	.word	0x00008580
        /*0c04*/ 	.word	0x00000002
        /*0c08*/ 	.word	0x00000110
        /*0c0c*/ 	.short	0x010a
        /*0c0e*/ 	.byte	0xff
	.zero		1


	//   ....[178]....
        /*0c10*/ 	.word	0x000085e0
        /*0c14*/ 	.word	0x00000002
        /*0c18*/ 	.word	0x00000110
        /*0c1c*/ 	.short	0x010a
        /*0c1e*/ 	.byte	0xff
	.zero		1


	//   ....[179]....
        /*0c20*/ 	.word	0x00008630
        /*0c24*/ 	.word	0x00000002
        /*0c28*/ 	.word	0x00000250
        /*0c2c*/ 	.short	0x010a
        /*0c2e*/ 	.byte	0xff
	.zero		1


	//   ....[180]....
        /*0c30*/ 	.word	0x00008690
        /*0c34*/ 	.word	0x00000000
        /*0c38*/ 	.word	0x00000000
        /*0c3c*/ 	.short	0x010a
        /*0c3e*/ 	.byte	0xff
	.zero		1


	//   ....[181]....
        /*0c40*/ 	.word	0x000086f0
        /*0c44*/ 	.word	0x00000000
        /*0c48*/ 	.word	0x00000000
        /*0c4c*/ 	.short	0x010a
        /*0c4e*/ 	.byte	0xff
	.zero		1


	//   ....[182]....
        /*0c50*/ 	.word	0x00008750
        /*0c54*/ 	.word	0x00000000
        /*0c58*/ 	.word	0x00000000
        /*0c5c*/ 	.short	0x010a
        /*0c5e*/ 	.byte	0xff
	.zero		1


	//   ....[183]....
        /*0c60*/ 	.word	0x000087b0
        /*0c64*/ 	.word	0x00000000
        /*0c68*/ 	.word	0x00000000
        /*0c6c*/ 	.short	0x010a
        /*0c6e*/ 	.byte	0xff
	.zero		1


	//   ....[184]....
        /*0c70*/ 	.word	0x00008810
        /*0c74*/ 	.word	0x00000000
        /*0c78*/ 	.word	0x00000000
        /*0c7c*/ 	.short	0x010a
        /*0c7e*/ 	.byte	0xff
	.zero		1


	//   ....[185]....
        /*0c80*/ 	.word	0x00008870
        /*0c84*/ 	.word	0x00000000
        /*0c88*/ 	.word	0x00000000
        /*0c8c*/ 	.short	0x010a
        /*0c8e*/ 	.byte	0xff
	.zero		1


	//   ....[186]....
        /*0c90*/ 	.word	0x000088d0
        /*0c94*/ 	.word	0x00000000
        /*0c98*/ 	.word	0x00000000
        /*0c9c*/ 	.short	0x010a
        /*0c9e*/ 	.byte	0xff
	.zero		1


	//   ....[187]....
        /*0ca0*/ 	.word	0x00008930
        /*0ca4*/ 	.word	0x00000000
        /*0ca8*/ 	.word	0x00000000
        /*0cac*/ 	.short	0x010a
        /*0cae*/ 	.byte	0xff
	.zero		1


	//   ....[188]....
        /*0cb0*/ 	.word	0x00008990
        /*0cb4*/ 	.word	0x00000000
        /*0cb8*/ 	.word	0x00000000
        /*0cbc*/ 	.short	0x010a
        /*0cbe*/ 	.byte	0xff
	.zero		1


	//   ....[189]....
        /*0cc0*/ 	.word	0x000089f0
        /*0cc4*/ 	.word	0x00000000
        /*0cc8*/ 	.word	0x00000000
        /*0ccc*/ 	.short	0x010a
        /*0cce*/ 	.byte	0xff
	.zero		1


	//   ....[190]....
        /*0cd0*/ 	.word	0x00008a50
        /*0cd4*/ 	.word	0x00000000
        /*0cd8*/ 	.word	0x00000000
        /*0cdc*/ 	.short	0x010a
        /*0cde*/ 	.byte	0xff
	.zero		1


	//   ....[191]....
        /*0ce0*/ 	.word	0x00008ab0
        /*0ce4*/ 	.word	0x00000000
        /*0ce8*/ 	.word	0x00000000
        /*0cec*/ 	.short	0x010a
        /*0cee*/ 	.byte	0xff
	.zero		1


	//   ....[192]....
        /*0cf0*/ 	.word	0x00008b10
        /*0cf4*/ 	.word	0x00000000
        /*0cf8*/ 	.word	0x00000000
        /*0cfc*/ 	.short	0x010a
        /*0cfe*/ 	.byte	0xff
	.zero		1


	//   ....[193]....
        /*0d00*/ 	.word	0x00008b70
        /*0d04*/ 	.word	0x00000000
        /*0d08*/ 	.word	0x00000000
        /*0d0c*/ 	.short	0x010a
        /*0d0e*/ 	.byte	0xff
	.zero		1


	//   ....[194]....
        /*0d10*/ 	.word	0x00008bd0
        /*0d14*/ 	.word	0x00000000
        /*0d18*/ 	.word	0x00000000
        /*0d1c*/ 	.short	0x010a
        /*0d1e*/ 	.byte	0xff
	.zero		1


	//   ....[195]....
        /*0d20*/ 	.word	0x00008c30
        /*0d24*/ 	.word	0x00000000
        /*0d28*/ 	.word	0x00000000
        /*0d2c*/ 	.short	0x010a
        /*0d2e*/ 	.byte	0xff
	.zero		1


	//   ....[196]....
        /*0d30*/ 	.word	0x00008c90
        /*0d34*/ 	.word	0x00000000
        /*0d38*/ 	.word	0x00000000
        /*0d3c*/ 	.short	0x010a
        /*0d3e*/ 	.byte	0xff
	.zero		1


	//   ....[197]....
        /*0d40*/ 	.word	0x00008cf0
        /*0d44*/ 	.word	0x00000000
        /*0d48*/ 	.word	0x00000000
        /*0d4c*/ 	.short	0x010a
        /*0d4e*/ 	.byte	0xff
	.zero		1


	//   ....[198]....
        /*0d50*/ 	.word	0x00008d50
        /*0d54*/ 	.word	0x00000000
        /*0d58*/ 	.word	0x00000000
        /*0d5c*/ 	.short	0x010a
        /*0d5e*/ 	.byte	0xff
	.zero		1


	//   ....[199]....
        /*0d60*/ 	.word	0x00008db0
        /*0d64*/ 	.word	0x00000000
        /*0d68*/ 	.word	0x00000000
        /*0d6c*/ 	.short	0x010a
        /*0d6e*/ 	.byte	0xff
	.zero		1


	//   ....[200]....
        /*0d70*/ 	.word	0x00008e10
        /*0d74*/ 	.word	0x00000000
        /*0d78*/ 	.word	0x00000000
        /*0d7c*/ 	.short	0x010a
        /*0d7e*/ 	.byte	0xff
	.zero		1


	//   ....[201]....
        /*0d80*/ 	.word	0x00008e70
        /*0d84*/ 	.word	0x00000000
        /*0d88*/ 	.word	0x00000000
        /*0d8c*/ 	.short	0x010a
        /*0d8e*/ 	.byte	0xff
	.zero		1


	//   ....[202]....
        /*0d90*/ 	.word	0x00008ed0
        /*0d94*/ 	.word	0x00000000
        /*0d98*/ 	.word	0x00000000
        /*0d9c*/ 	.short	0x010a
        /*0d9e*/ 	.byte	0xff
	.zero		1


	//   ....[203]....
        /*0da0*/ 	.word	0x00008f30
        /*0da4*/ 	.word	0x00000000
        /*0da8*/ 	.word	0x00000000
        /*0dac*/ 	.short	0x010a
        /*0dae*/ 	.byte	0xff
	.zero		1


	//   ....[204]....
        /*0db0*/ 	.word	0x00008f90
        /*0db4*/ 	.word	0x00000000
        /*0db8*/ 	.word	0x00000000
        /*0dbc*/ 	.short	0x010a
        /*0dbe*/ 	.byte	0xff
	.zero		1


	//   ....[205]....
        /*0dc0*/ 	.word	0x00008ff0
        /*0dc4*/ 	.word	0x00000000
        /*0dc8*/ 	.word	0x00000000
        /*0dcc*/ 	.short	0x010a
        /*0dce*/ 	.byte	0xff
	.zero		1


	//   ....[206]....
        /*0dd0*/ 	.word	0x00009050
        /*0dd4*/ 	.word	0x00000000
        /*0dd8*/ 	.word	0x00000000
        /*0ddc*/ 	.short	0x010a
        /*0dde*/ 	.byte	0xff
	.zero		1


	//   ....[207]....
        /*0de0*/ 	.word	0x000090b0
        /*0de4*/ 	.word	0x00000000
        /*0de8*/ 	.word	0x00000000
        /*0dec*/ 	.short	0x010a
        /*0dee*/ 	.byte	0xff
	.zero		1


	//   ....[208]....
        /*0df0*/ 	.word	0x00009110
        /*0df4*/ 	.word	0x00000000
        /*0df8*/ 	.word	0x00000000
        /*0dfc*/ 	.short	0x010a
        /*0dfe*/ 	.byte	0xff
	.zero		1


	//   ....[209]....
        /*0e00*/ 	.word	0x00009170
        /*0e04*/ 	.word	0x00000000
        /*0e08*/ 	.word	0x00000000
        /*0e0c*/ 	.short	0x010a
        /*0e0e*/ 	.byte	0xff
	.zero		1


	//   ....[210]....
        /*0e10*/ 	.word	0x000091d0
        /*0e14*/ 	.word	0x00000000
        /*0e18*/ 	.word	0x00000000
        /*0e1c*/ 	.short	0x010a
        /*0e1e*/ 	.byte	0xff
	.zero		1


	//   ....[211]....
        /*0e20*/ 	.word	0x00009230
        /*0e24*/ 	.word	0x00000000
        /*0e28*/ 	.word	0x00000000
        /*0e2c*/ 	.short	0x010a
        /*0e2e*/ 	.byte	0xff
	.zero		1


	//   ....[212]....
        /*0e30*/ 	.word	0x00009290
        /*0e34*/ 	.word	0x00000000
        /*0e38*/ 	.word	0x00000000
        /*0e3c*/ 	.short	0x010a
        /*0e3e*/ 	.byte	0xff
	.zero		1


	//   ....[213]....
        /*0e40*/ 	.word	0x000092e0
        /*0e44*/ 	.word	0x00000000
        /*0e48*/ 	.word	0x000002b0
        /*0e4c*/ 	.short	0x010a
        /*0e4e*/ 	.byte	0xff
	.zero		1


	//   ....[214]....
        /*0e50*/ 	.word	0x00009340
        /*0e54*/ 	.word	0x00000000
        /*0e58*/ 	.word	0x00000260
        /*0e5c*/ 	.short	0x010a
        /*0e5e*/ 	.byte	0xff
	.zero		1


	//   ....[215]....
        /*0e60*/ 	.word	0x00009390
        /*0e64*/ 	.word	0x00000000
        /*0e68*/ 	.word	0x00000250
        /*0e6c*/ 	.short	0x010a
        /*0e6e*/ 	.byte	0xff
	.zero		1


	//   ....[216]....
        /*0e70*/ 	.word	0x000093f0
        /*0e74*/ 	.word	0x00000000
        /*0e78*/ 	.word	0x00000260
        /*0e7c*/ 	.short	0x010a
        /*0e7e*/ 	.byte	0xff
	.zero		1


	//   ....[217]....
        /*0e80*/ 	.word	0x00009440
        /*0e84*/ 	.word	0x00000000
        /*0e88*/ 	.word	0x00000250
        /*0e8c*/ 	.short	0x010a
        /*0e8e*/ 	.byte	0xff
	.zero		1


	//   ....[218]....
        /*0e90*/ 	.word	0x000094a0
        /*0e94*/ 	.word	0x00000003
        /*0e98*/ 	.word	0x00000290
        /*0e9c*/ 	.short	0x010a
        /*0e9e*/ 	.byte	0xff
	.zero		1


	//   ....[219]....
        /*0ea0*/ 	.word	0x00009500
        /*0ea4*/ 	.word	0x00000000
        /*0ea8*/ 	.word	0x00000000
        /*0eac*/ 	.short	0x010a
        /*0eae*/ 	.byte	0xff
	.zero		1


	//   ....[220]....
        /*0eb0*/ 	.word	0x00009560
        /*0eb4*/ 	.word	0x00000000
        /*0eb8*/ 	.word	0x00000000
        /*0ebc*/ 	.short	0x010a
        /*0ebe*/ 	.byte	0xff
	.zero		1


	//   ....[221]....
        /*0ec0*/ 	.word	0x000095c0
        /*0ec4*/ 	.word	0x00000000
        /*0ec8*/ 	.word	0x00000000
        /*0ecc*/ 	.short	0x010a
        /*0ece*/ 	.byte	0xff
	.zero		1


	//   ....[222]....
        /*0ed0*/ 	.word	0x00009620
        /*0ed4*/ 	.word	0x00000000
        /*0ed8*/ 	.word	0x00000000
        /*0edc*/ 	.short	0x010a
        /*0ede*/ 	.byte	0xff
	.zero		1


	//   ....[223]....
        /*0ee0*/ 	.word	0x00009680
        /*0ee4*/ 	.word	0x00000000
        /*0ee8*/ 	.word	0x00000000
        /*0eec*/ 	.short	0x010a
        /*0eee*/ 	.byte	0xff
	.zero		1


	//   ....[224]....
        /*0ef0*/ 	.word	0x000096d0
        /*0ef4*/ 	.word	0x00000000
        /*0ef8*/ 	.word	0x00000250
        /*0efc*/ 	.short	0x010a
        /*0efe*/ 	.byte	0xff
	.zero		1


	//   ....[225]....
        /*0f00*/ 	.word	0x00009730
        /*0f04*/ 	.word	0x00000000
        /*0f08*/ 	.word	0x00000248
        /*0f0c*/ 	.short	0x010a
        /*0f0e*/ 	.byte	0xff
	.zero		1


	//   ....[226]....
        /*0f10*/ 	.word	0x00009790
        /*0f14*/ 	.word	0x00000003
        /*0f18*/ 	.word	0x00000230
        /*0f1c*/ 	.short	0x010a
        /*0f1e*/ 	.byte	0xff
	.zero		1


	//   ....[227]....
        /*0f20*/ 	.word	0x000097f0
        /*0f24*/ 	.word	0x00000003
        /*0f28*/ 	.word	0x00000238
        /*0f2c*/ 	.short	0x010a
        /*0f2e*/ 	.byte	0xff
	.zero		1


	//   ....[228]....
        /*0f30*/ 	.word	0x00009850
        /*0f34*/ 	.word	0x00000000
        /*0f38*/ 	.word	0x00000230
        /*0f3c*/ 	.short	0x010a
        /*0f3e*/ 	.byte	0xff
	.zero		1


	//   ....[229]....
        /*0f40*/ 	.word	0x000098a0
        /*0f44*/ 	.word	0x00000000
        /*0f48*/ 	.word	0x00000250
        /*0f4c*/ 	.short	0x010a
        /*0f4e*/ 	.byte	0xff
	.zero		1


	//   ....[230]....
        /*0f50*/ 	.word	0x000098f0
        /*0f54*/ 	.word	0x00000000
        /*0f58*/ 	.word	0x00000220
        /*0f5c*/ 	.short	0x010a
        /*0f5e*/ 	.byte	0xff
	.zero		1


	//   ....[231]....
        /*0f60*/ 	.word	0x00009940
        /*0f64*/ 	.word	0x00000071
        /*0f68*/ 	.word	0x00000270
        /*0f6c*/ 	.short	0x010a
        /*0f6e*/ 	.byte	0xff
	.zero		1


	//   ....[232]....
        /*0f70*/ 	.word	0x00009990
        /*0f74*/ 	.word	0x00000020
        /*0f78*/ 	.word	0x00000220
        /*0f7c*/ 	.short	0x010a
        /*0f7e*/ 	.byte	0xff
	.zero		1


	//----- nvinfo : EIATTR_NUM_MBARRIERS
	.align		4
.L_47:
        /*0f80*/ 	.byte	0x03, 0x38
        /*0f82*/ 	.short	0x005a


	//----- nvinfo : EIATTR_EXIT_INSTR_OFFSETS
	.align		4
        /*0f84*/ 	.byte	0x04, 0x1c
        /*0f86*/ 	.short	(.L_49 - .L_48)


	//   ....[0]....
.L_48:
        /*0f88*/ 	.word	0x000039a0


	//   ....[1]....
        /*0f8c*/ 	.word	0x00003e90


	//   ....[2]....
        /*0f90*/ 	.word	0x00003ef0


	//   ....[3]....
        /*0f94*/ 	.word	0x00004d00


	//   ....[4]....
        /*0f98*/ 	.word	0x00005a10


	//   ....[5]....
        /*0f9c*/ 	.word	0x00005a50


	//   ....[6]....
        /*0fa0*/ 	.word	0x00008510


	//----- nvinfo : EIATTR_MAX_THREADS
	.align		4
.L_49:
        /*0fa4*/ 	.byte	0x04, 0x05
        /*0fa6*/ 	.short	(.L_51 - .L_50)
.L_50:
        /*0fa8*/ 	.word	0x00000100
        /*0fac*/ 	.word	0x00000001
        /*0fb0*/ 	.word	0x00000001


	//----- nvinfo : EIATTR_CRS_STACK_SIZE
	.align		4
.L_51:
        /*0fb4*/ 	.byte	0x04, 0x1e
        /*0fb6*/ 	.short	(.L_53 - .L_52)
.L_52:
        /*0fb8*/ 	.word	0x00000000


	//----- nvinfo : EIATTR_CBANK_PARAM_SIZE
	.align		4
.L_53:
        /*0fbc*/ 	.byte	0x03, 0x19
        /*0fbe*/ 	.short	0x0800


	//----- nvinfo : EIATTR_PARAM_CBANK
	.align		4
        /*0fc0*/ 	.byte	0x04, 0x0a
        /*0fc2*/ 	.short	(.L_55 - .L_54)
	.align		4
.L_54:
        /*0fc4*/ 	.word	index@(.nv.constant0._ZN7cutlass13device_kernelINS_4gemm6kernel13GemmUniversalIN4cute5tupleIJiiiiEEENS1_10collective13CollectiveMmaINS1_35MainloopSm100TmaUmmaWarpSpecializedILi34ELi2ELi4ENS5_IJNS4_1CILi1EEESB_SB_EEEEENS5_IJNSA_ILi64EEENSA_ILi128EEENSA_ILi32EEEEEENS_12float_e5m2_tENS5_IJlSB_lEEENS_12float_e4m3_tESJ_NS4_8TiledMMAINS4_8MMA_AtomIJNS4_10MMA_TraitsINS4_19SM100_MMA_F8F6F4_SSEJSI_SK_fSE_SF_NS4_17integral_constantINS4_4UMMA5MajorELSR_0EEESS_NSP_INSQ_7ScaleInELST_0EEESU_EEEEEENS4_6LayoutISC_NS5_IJNSA_ILi0EEESY_SY_EEEEENS5_IJNS4_10UnderscoreES11_S11_EEEEENS4_13SM90_TMA_LOADENS4_14ComposedLayoutINS4_7SwizzleILi1ELi4ELi3EEENS4_18smem_ptr_flag_bitsILi8EEENSX_INS5_IJNSA_ILi8EEESG_EEENS5_IJSG_SB_EEEEEEEvNS4_8identityES14_S1E_vS1F_EENS_8epilogue10collective18CollectiveEpilogueINS1H_23Sm100TmaWarpSpecializedILi2ELi2ELi32ELb0ELb0EEEJSH_NS5_IJNSX_ISE_SB_EES1M_EEESI_SJ_SI_SJ_NS1H_6fusion15FusionCallbacksIS1L_NS1O_17LinearCombinationISI_fSI_fLNS_15FloatRoundStyleE2EEESH_S1N_JEEENS4_5SM1004TMEM4LOAD26SM100_TMEM_LOAD_16dp32b32xES14_NS15_INS16_ILi2ELi4ELi3EEES19_NSX_INS5_IJS1A_SE_EEENS5_IJSE_SB_EEEEEEENS4_39AutoVectorizingCopyWithAssumedAlignmentILi128EEENS4_14SM90_TMA_STOREES22_S24_S24_EEEvvEEEEvNT_6ParamsE)
        /*0fc8*/ 	.short	0x0380
        /*0fca*/ 	.short	0x0800


	//----- nvinfo : EIATTR_SW_WAR
	.align		4
.L_55:
        /*0fcc*/ 	.byte	0x04, 0x36
        /*0fce*/ 	.short	(.L_57 - .L_56)
.L_56:
        /*0fd0*/ 	.word	0x00000008
.L_57:


//--------------------- .nv.callgraph             --------------------------
	.section	.nv.callgraph,"",@"SHT_CUDA_CALLGRAPH"
	.align	4
	.sectionentsize	8
	.align		4
        /*0000*/ 	.word	0x00000000
	.align		4
        /*0004*/ 	.word	0xffffffff
	.align		4
        /*0008*/ 	.word	index@(_ZN7cutlass13device_kernelINS_4gemm6kernel13GemmUniversalIN4cute5tupleIJiiiiEEENS1_10collective13CollectiveMmaINS1_35MainloopSm100TmaUmmaWarpSpecializedILi34ELi2ELi4ENS5_IJNS4_1CILi1EEESB_SB_EEEEENS5_IJNSA_ILi64EEENSA_ILi128EEENSA_ILi32EEEEEENS_12float_e5m2_tENS5_IJlSB_lEEENS_12float_e4m3_tESJ_NS4_8TiledMMAINS4_8MMA_AtomIJNS4_10MMA_TraitsINS4_19SM100_MMA_F8F6F4_SSEJSI_SK_fSE_SF_NS4_17integral_constantINS4_4UMMA5MajorELSR_0EEESS_NSP_INSQ_7ScaleInELST_0EEESU_EEEEEENS4_6LayoutISC_NS5_IJNSA_ILi0EEESY_SY_EEEEENS5_IJNS4_10UnderscoreES11_S11_EEEEENS4_13SM90_TMA_LOADENS4_14ComposedLayoutINS4_7SwizzleILi1ELi4ELi3EEENS4_18smem_ptr_flag_bitsILi8EEENSX_INS5_IJNSA_ILi8EEESG_EEENS5_IJSG_SB_EEEEEEEvNS4_8identityES14_S1E_vS1F_EENS_8epilogue10collective18CollectiveEpilogueINS1H_23Sm100TmaWarpSpecializedILi2ELi2ELi32ELb0ELb0EEEJSH_NS5_IJNSX_ISE_SB_EES1M_EEESI_SJ_SI_SJ_NS1H_6fusion15FusionCallbacksIS1L_NS1O_17LinearCombinationISI_fSI_fLNS_15FloatRoundStyleE2EEESH_S1N_JEEENS4_5SM1004TMEM4LOAD26SM100_TMEM_LOAD_16dp32b32xES14_NS15_INS16_ILi2ELi4ELi3EEES19_NSX_INS5_IJS1A_SE_EEENS5_IJSE_SB_EEEEEEENS4_39AutoVectorizingCopyWithAssumedAlignmentILi128EEENS4_14SM90_TMA_STOREES22_S24_S24_EEEvvEEEEvNT_6ParamsE)
	.align		4
        /*000c*/ 	.word	index@(__assertfail)
	.align		4
        /*0010*/ 	.word	0x00000000
	.align		4
        /*0014*/ 	.word	0xfffffffe
	.align		4
        /*0018*/ 	.word	0x00000000
	.align		4
        /*001c*/ 	.word	0xfffffffd
	.align		4
        /*0020*/ 	.word	0x00000000
	.align		4
        /*0024*/ 	.word	0xfffffffc


//--------------------- .nv.constant4             --------------------------
	.section	.nv.constant4,"a",@progbits
	.align	8
	.align		8
.nv.constant4:
        /*0000*/ 	.dword	__assertfail
	.align		8
        /*0008*/ 	.dword	__unnamed_1
	.align		8
        /*0010*/ 	.dword	__unnamed_2
	.align		8
        /*0018*/ 	.dword	_ZN40_INTERNAL_8235d4c3_4_k_cu_b8187489_263534cuda3std3__45__cpo5beginE
	.align		8
        /*0020*/ 	.dword	_ZN40_INTERNAL_8235d4c3_4_k_cu_b8187489_263534cuda3std3__45__cpo3endE
	.align		8
        /*0028*/ 	.dword	_ZN40_INTERNAL_8235d4c3_4_k_cu_b8187489_263534cuda3std3__45__cpo6cbeginE
	.align		8
        /*0030*/ 	.dword	_ZN40_INTERNAL_8235d4c3_4_k_cu_b8187489_263534cuda3std3__45__cpo4cendE
	.align		8
        /*0038*/ 	.dword	_ZN40_INTERNAL_8235d4c3_4_k_cu_b8187489_263534cuda3std3__442_GLOBAL__N__8235d4c3_4_k_cu_b8187489_263536ignoreE
	.align		8
        /*0040*/ 	.dword	_ZN40_INTERNAL_8235d4c3_4_k_cu_b8187489_263534cuda3std3__419piecewise_constructE
	.align		8
        /*0048*/ 	.dword	_ZN40_INTERNAL_8235d4c3_4_k_cu_b8187489_263534cuda3std3__48in_placeE
	.align		8
        /*0050*/ 	.dword	_ZN40_INTERNAL_8235d4c3_4_k_cu_b8187489_263534cuda3std6ranges3__45__cpo4swapE
	.align		8
        /*0058*/ 	.dword	_ZN40_INTERNAL_8235d4c3_4_k_cu_b8187489_263534cuda3std6ranges3__45__cpo9iter_moveE
	.align		8
        /*0060*/ 	.dword	_ZN40_INTERNAL_8235d4c3_4_k_cu_b8187489_263534cute7productE
	.align		8
        /*0068*/ 	.dword	_ZN40_INTERNAL_8235d4c3_4_k_cu_b8187489_263534cute1_E
	.align		8
        /*0070*/ 	.dword	$str$25
	.align		8
        /*0078*/ 	.dword	$str$26
	.align		8
        /*0080*/ 	.dword	$str$27
	.align		8
        /*0088*/ 	.dword	$str$28


//--------------------- .text._ZN7cutlass13device_kernelINS_4gemm6kernel13GemmUniversalIN4cute5tupleIJiiiiEEENS1_10collective13CollectiveMmaINS1_35MainloopSm100TmaUmmaWarpSpecializedILi34ELi2ELi4ENS5_IJNS4_1CILi1EEESB_SB_EEEEENS5_IJNSA_ILi64EEENSA_ILi128EEENSA_ILi32EEEEEENS_12float_e5m2_tENS5_IJlSB_lEEENS_12float_e4m3_tESJ_NS4_8TiledMMAINS4_8MMA_AtomIJNS4_10MMA_TraitsINS4_19SM100_MMA_F8F6F4_SSEJSI_SK_fSE_SF_NS4_17integral_constantINS4_4UMMA5MajorELSR_0EEESS_NSP_INSQ_7ScaleInELST_0EEESU_EEEEEENS4_6LayoutISC_NS5_IJNSA_ILi0EEESY_SY_EEEEENS5_IJNS4_10UnderscoreES11_S11_EEEEENS4_13SM90_TMA_LOADENS4_14ComposedLayoutINS4_7SwizzleILi1ELi4ELi3EEENS4_18smem_ptr_flag_bitsILi8EEENSX_INS5_IJNSA_ILi8EEESG_EEENS5_IJSG_SB_EEEEEEEvNS4_8identityES14_S1E_vS1F_EENS_8epilogue10collective18CollectiveEpilogueINS1H_23Sm100TmaWarpSpecializedILi2ELi2ELi32ELb0ELb0EEEJSH_NS5_IJNSX_ISE_SB_EES1M_EEESI_SJ_SI_SJ_NS1H_6fusion15FusionCallbacksIS1L_NS1O_17LinearCombinationISI_fSI_fLNS_15FloatRoundStyleE2EEESH_S1N_JEEENS4_5SM1004TMEM4LOAD26SM100_TMEM_LOAD_16dp32b32xES14_NS15_INS16_ILi2ELi4ELi3EEES19_NSX_INS5_IJS1A_SE_EEENS5_IJSE_SB_EEEEEEENS4_39AutoVectorizingCopyWithAssumedAlignmentILi128EEENS4_14SM90_TMA_STOREES22_S24_S24_EEEvvEEEEvNT_6ParamsE --------------------------
	.section	.text._ZN7cutlass13device_kernelINS_4gemm6kernel13GemmUniversalIN4cute5tupleIJiiiiEEENS1_10collective13CollectiveMmaINS1_35MainloopSm100TmaUmmaWarpSpecializedILi34ELi2ELi4ENS5_IJNS4_1CILi1EEESB_SB_EEEEENS5_IJNSA_ILi64EEENSA_ILi128EEENSA_ILi32EEEEEENS_12float_e5m2_tENS5_IJlSB_lEEENS_12float_e4m3_tESJ_NS4_8TiledMMAINS4_8MMA_AtomIJNS4_10MMA_TraitsINS4_19SM100_MMA_F8F6F4_SSEJSI_SK_fSE_SF_NS4_17integral_constantINS4_4UMMA5MajorELSR_0EEESS_NSP_INSQ_7ScaleInELST_0EEESU_EEEEEENS4_6LayoutISC_NS5_IJNSA_ILi0EEESY_SY_EEEEENS5_IJNS4_10UnderscoreES11_S11_EEEEENS4_13SM90_TMA_LOADENS4_14ComposedLayoutINS4_7SwizzleILi1ELi4ELi3EEENS4_18smem_ptr_flag_bitsILi8EEENSX_INS5_IJNSA_ILi8EEESG_EEENS5_IJSG_SB_EEEEEEEvNS4_8identityES14_S1E_vS1F_EENS_8epilogue10collective18CollectiveEpilogueINS1H_23Sm100TmaWarpSpecializedILi2ELi2ELi32ELb0ELb0EEEJSH_NS5_IJNSX_ISE_SB_EES1M_EEESI_SJ_SI_SJ_NS1H_6fusion15FusionCallbacksIS1L_NS1O_17LinearCombinationISI_fSI_fLNS_15FloatRoundStyleE2EEESH_S1N_JEEENS4_5SM1004TMEM4LOAD26SM100_TMEM_LOAD_16dp32b32xES14_NS15_INS16_ILi2ELi4ELi3EEES19_NSX_INS5_IJS1A_SE_EEENS5_IJSE_SB_EEEEEEENS4_39AutoVectorizingCopyWithAssumedAlignmentILi128EEENS4_14SM90_TMA_STOREES22_S24_S24_EEEvvEEEEvNT_6ParamsE,"ax",@progbits
	.align	128
.text._ZN7cutlass13device_kernelINS_4gemm6kernel13GemmUniversalIN4cute5tupleIJiiiiEEENS1_10collective13CollectiveMmaINS1_35MainloopSm100TmaUmmaWarpSpecializedILi34ELi2ELi4ENS5_IJNS4_1CILi1EEESB_SB_EEEEENS5_IJNSA_ILi64EEENSA_ILi128EEENSA_ILi32EEEEEENS_12float_e5m2_tENS5_IJlSB_lEEENS_12float_e4m3_tESJ_NS4_8TiledMMAINS4_8MMA_AtomIJNS4_10MMA_TraitsINS4_19SM100_MMA_F8F6F4_SSEJSI_SK_fSE_SF_NS4_17integral_constantINS4_4UMMA5MajorELSR_0EEESS_NSP_INSQ_7ScaleInELST_0EEESU_EEEEEENS4_6LayoutISC_NS5_IJNSA_ILi0EEESY_SY_EEEEENS5_IJNS4_10UnderscoreES11_S11_EEEEENS4_13SM90_TMA_LOADENS4_14ComposedLayoutINS4_7SwizzleILi1ELi4ELi3EEENS4_18smem_ptr_flag_bitsILi8EEENSX_INS5_IJNSA_ILi8EEESG_EEENS5_IJSG_SB_EEEEEEEvNS4_8identityES14_S1E_vS1F_EENS_8epilogue10collective18CollectiveEpilogueINS1H_23Sm100TmaWarpSpecializedILi2ELi2ELi32ELb0ELb0EEEJSH_NS5_IJNSX_ISE_SB_EES1M_EEESI_SJ_SI_SJ_NS1H_6fusion15FusionCallbacksIS1L_NS1O_17LinearCombinationISI_fSI_fLNS_15FloatRoundStyleE2EEESH_S1N_JEEENS4_5SM1004TMEM4LOAD26SM100_TMEM_LOAD_16dp32b32xES14_NS15_INS16_ILi2ELi4ELi3EEES19_NSX_INS5_IJS1A_SE_EEENS5_IJSE_SB_EEEEEEENS4_39AutoVectorizingCopyWithAssumedAlignmentILi128EEENS4_14SM90_TMA_STOREES22_S24_S24_EEEvvEEEEvNT_6ParamsE:
        .type           _ZN7cutlass13device_kernelINS_4gemm6kernel13GemmUniversalIN4cute5tupleIJiiiiEEENS1_10collective13CollectiveMmaINS1_35MainloopSm100TmaUmmaWarpSpecializedILi34ELi2ELi4ENS5_IJNS4_1CILi1EEESB_SB_EEEEENS5_IJNSA_ILi64EEENSA_ILi128EEENSA_ILi32EEEEEENS_12float_e5m2_tENS5_IJlSB_lEEENS_12float_e4m3_tESJ_NS4_8TiledMMAINS4_8MMA_AtomIJNS4_10MMA_TraitsINS4_19SM100_MMA_F8F6F4_SSEJSI_SK_fSE_SF_NS4_17integral_constantINS4_4UMMA5MajorELSR_0EEESS_NSP_INSQ_7ScaleInELST_0EEESU_EEEEEENS4_6LayoutISC_NS5_IJNSA_ILi0EEESY_SY_EEEEENS5_IJNS4_10UnderscoreES11_S11_EEEEENS4_13SM90_TMA_LOADENS4_14ComposedLayoutINS4_7SwizzleILi1ELi4ELi3EEENS4_18smem_ptr_flag_bitsILi8EEENSX_INS5_IJNSA_ILi8EEESG_EEENS5_IJSG_SB_EEEEEEEvNS4_8identityES14_S1E_vS1F_EENS_8epilogue10collective18CollectiveEpilogueINS1H_23Sm100TmaWarpSpecializedILi2ELi2ELi32ELb0ELb0EEEJSH_NS5_IJNSX_ISE_SB_EES1M_EEESI_SJ_SI_SJ_NS1H_6fusion15FusionCallbacksIS1L_NS1O_17LinearCombinationISI_fSI_fLNS_15FloatRoundStyleE2EEESH_S1N_JEEENS4_5SM1004TMEM4LOAD26SM100_TMEM_LOAD_16dp32b32xES14_NS15_INS16_ILi2ELi4ELi3EEES19_NSX_INS5_IJS1A_SE_EEENS5_IJSE_SB_EEEEEEENS4_39AutoVectorizingCopyWithAssumedAlignmentILi128EEENS4_14SM90_TMA_STOREES22_S24_S24_EEEvvEEEEvNT_6ParamsE,@function
        .size           _ZN7cutlass13device_kernelINS_4gemm6kernel13GemmUniversalIN4cute5tupleIJiiiiEEENS1_10collective13CollectiveMmaINS1_35MainloopSm100TmaUmmaWarpSpecializedILi34ELi2ELi4ENS5_IJNS4_1CILi1EEESB_SB_EEEEENS5_IJNSA_ILi64EEENSA_ILi128EEENSA_ILi32EEEEEENS_12float_e5m2_tENS5_IJlSB_lEEENS_12float_e4m3_tESJ_NS4_8TiledMMAINS4_8MMA_AtomIJNS4_10MMA_TraitsINS4_19SM100_MMA_F8F6F4_SSEJSI_SK_fSE_SF_NS4_17integral_constantINS4_4UMMA5MajorELSR_0EEESS_NSP_INSQ_7ScaleInELST_0EEESU_EEEEEENS4_6LayoutISC_NS5_IJNSA_ILi0EEESY_SY_EEEEENS5_IJNS4_10UnderscoreES11_S11_EEEEENS4_13SM90_TMA_LOADENS4_14ComposedLayoutINS4_7SwizzleILi1ELi4ELi3EEENS4_18smem_ptr_flag_bitsILi8EEENSX_INS5_IJNSA_ILi8EEESG_EEENS5_IJSG_SB_EEEEEEEvNS4_8identityES14_S1E_vS1F_EENS_8epilogue10collective18CollectiveEpilogueINS1H_23Sm100TmaWarpSpecializedILi2ELi2ELi32ELb0ELb0EEEJSH_NS5_IJNSX_ISE_SB_EES1M_EEESI_SJ_SI_SJ_NS1H_6fusion15FusionCallbacksIS1L_NS1O_17LinearCombinationISI_fSI_fLNS_15FloatRoundStyleE2EEESH_S1N_JEEENS4_5SM1004TMEM4LOAD26SM100_TMEM_LOAD_16dp32b32xES14_NS15_INS16_ILi2ELi4ELi3EEES19_NSX_INS5_IJS1A_SE_EEENS5_IJSE_SB_EEEEEEENS4_39AutoVectorizingCopyWithAssumedAlignmentILi128EEENS4_14SM90_TMA_STOREES22_S24_S24_EEEvvEEEEvNT_6ParamsE,(.L_x_233 - _ZN7cutlass13device_kernelINS_4gemm6kernel13GemmUniversalIN4cute5tupleIJiiiiEEENS1_10collective13CollectiveMmaINS1_35MainloopSm100TmaUmmaWarpSpecializedILi34ELi2ELi4ENS5_IJNS4_1CILi1EEESB_SB_EEEEENS5_IJNSA_ILi64EEENSA_ILi128EEENSA_ILi32EEEEEENS_12float_e5m2_tENS5_IJlSB_lEEENS_12float_e4m3_tESJ_NS4_8TiledMMAINS4_8MMA_AtomIJNS4_10MMA_TraitsINS4_19SM100_MMA_F8F6F4_SSEJSI_SK_fSE_SF_NS4_17integral_constantINS4_4UMMA5MajorELSR_0EEESS_NSP_INSQ_7ScaleInELST_0EEESU_EEEEEENS4_6LayoutISC_NS5_IJNSA_ILi0EEESY_SY_EEEEENS5_IJNS4_10UnderscoreES11_S11_EEEEENS4_13SM90_TMA_LOADENS4_14ComposedLayoutINS4_7SwizzleILi1ELi4ELi3EEENS4_18smem_ptr_flag_bitsILi8EEENSX_INS5_IJNSA_ILi8EEESG_EEENS5_IJSG_SB_EEEEEEEvNS4_8identityES14_S1E_vS1F_EENS_8epilogue10collective18CollectiveEpilogueINS1H_23Sm100TmaWarpSpecializedILi2ELi2ELi32ELb0ELb0EEEJSH_NS5_IJNSX_ISE_SB_EES1M_EEESI_SJ_SI_SJ_NS1H_6fusion15FusionCallbacksIS1L_NS1O_17LinearCombinationISI_fSI_fLNS_15FloatRoundStyleE2EEESH_S1N_JEEENS4_5SM1004TMEM4LOAD26SM100_TMEM_LOAD_16dp32b32xES14_NS15_INS16_ILi2ELi4ELi3EEES19_NSX_INS5_IJS1A_SE_EEENS5_IJSE_SB_EEEEEEENS4_39AutoVectorizingCopyWithAssumedAlignmentILi128EEENS4_14SM90_TMA_STOREES22_S24_S24_EEEvvEEEEvNT_6ParamsE)
        .other          _ZN7cutlass13device_kernelINS_4gemm6kernel13GemmUniversalIN4cute5tupleIJiiiiEEENS1_10collective13CollectiveMmaINS1_35MainloopSm100TmaUmmaWarpSpecializedILi34ELi2ELi4ENS5_IJNS4_1CILi1EEESB_SB_EEEEENS5_IJNSA_ILi64EEENSA_ILi128EEENSA_ILi32EEEEEENS_12float_e5m2_tENS5_IJlSB_lEEENS_12float_e4m3_tESJ_NS4_8TiledMMAINS4_8MMA_AtomIJNS4_10MMA_TraitsINS4_19SM100_MMA_F8F6F4_SSEJSI_SK_fSE_SF_NS4_17integral_constantINS4_4UMMA5MajorELSR_0EEESS_NSP_INSQ_7ScaleInELST_0EEESU_EEEEEENS4_6LayoutISC_NS5_IJNSA_ILi0EEESY_SY_EEEEENS5_IJNS4_10UnderscoreES11_S11_EEEEENS4_13SM90_TMA_LOADENS4_14ComposedLayoutINS4_7SwizzleILi1ELi4ELi3EEENS4_18smem_ptr_flag_bitsILi8EEENSX_INS5_IJNSA_ILi8EEESG_EEENS5_IJSG_SB_EEEEEEEvNS4_8identityES14_S1E_vS1F_EENS_8epilogue10collective18CollectiveEpilogueINS1H_23Sm100TmaWarpSpecializedILi2ELi2ELi32ELb0ELb0EEEJSH_NS5_IJNSX_ISE_SB_EES1M_EEESI_SJ_SI_SJ_NS1H_6fusion15FusionCallbacksIS1L_NS1O_17LinearCombinationISI_fSI_fLNS_15FloatRoundStyleE2EEESH_S1N_JEEENS4_5SM1004TMEM4LOAD26SM100_TMEM_LOAD_16dp32b32xES14_NS15_INS16_ILi2ELi4ELi3EEES19_NSX_INS5_IJS1A_SE_EEENS5_IJSE_SB_EEEEEEENS4_39AutoVectorizingCopyWithAssumedAlignmentILi128EEENS4_14SM90_TMA_STOREES22_S24_S24_EEEvvEEEEvNT_6ParamsE,@"STO_CUDA_ENTRY STV_DEFAULT"
_ZN7cutlass13device_kernelINS_4gemm6kernel13GemmUniversalIN4cute5tupleIJiiiiEEENS1_10collective13CollectiveMmaINS1_35MainloopSm100TmaUmmaWarpSpecializedILi34ELi2ELi4ENS5_IJNS4_1CILi1EEESB_SB_EEEEENS5_IJNSA_ILi64EEENSA_ILi128EEENSA_ILi32EEEEEENS_12float_e5m2_tENS5_IJlSB_lEEENS_12float_e4m3_tESJ_NS4_8TiledMMAINS4_8MMA_AtomIJNS4_10MMA_TraitsINS4_19SM100_MMA_F8F6F4_SSEJSI_SK_fSE_SF_NS4_17integral_constantINS4_4UMMA5MajorELSR_0EEESS_NSP_INSQ_7ScaleInELST_0EEESU_EEEEEENS4_6LayoutISC_NS5_IJNSA_ILi0EEESY_SY_EEEEENS5_IJNS4_10UnderscoreES11_S11_EEEEENS4_13SM90_TMA_LOADENS4_14ComposedLayoutINS4_7SwizzleILi1ELi4ELi3EEENS4_18smem_ptr_flag_bitsILi8EEENSX_INS5_IJNSA_ILi8EEESG_EEENS5_IJSG_SB_EEEEEEEvNS4_8identityES14_S1E_vS1F_EENS_8epilogue10collective18CollectiveEpilogueINS1H_23Sm100TmaWarpSpecializedILi2ELi2ELi32ELb0ELb0EEEJSH_NS5_IJNSX_ISE_SB_EES1M_EEESI_SJ_SI_SJ_NS1H_6fusion15FusionCallbacksIS1L_NS1O_17LinearCombinationISI_fSI_fLNS_15FloatRoundStyleE2EEESH_S1N_JEEENS4_5SM1004TMEM4LOAD26SM100_TMEM_LOAD_16dp32b32xES14_NS15_INS16_ILi2ELi4ELi3EEES19_NSX_INS5_IJS1A_SE_EEENS5_IJSE_SB_EEEEEEENS4_39AutoVectorizingCopyWithAssumedAlignmentILi128EEENS4_14SM90_TMA_STOREES22_S24_S24_EEEvvEEEEvNT_6ParamsE:
[----:B------:R-:W1:Y:S01]  /*0000*/  LDC R1, c[0x0][0x37c] ;  /* 0x0000df00ff017b82 */ /* 0x000e620000000800 */
[----:B------:R-:W2:Y:S01]  /*0010*/  S2R R108, SR_TID.X ;  /* 0x00000000006c7919 */ /* 0x000ea20000002100 */
[----:B------:R-:W3:Y:S01]  /*0020*/  LDCU.64 UR4, c[0x0][0x890] ;  /* 0x00011200ff0477ac */ /* 0x000ee20008000a00 */
[----:B------:R-:W-:Y:S02]  /*0030*/  PRMT R95, RZ, 0x7610, R95 ;  /* 0x00007610ff5f7816 */ /* 0x000fe4000000005f */
[----:B------:R-:W-:Y:S01]  /*0040*/  ELECT P5, URZ, PT ;  /* 0x0000000000ff782f */ /* 0x000fe200038a0000 */
[----:B------:R-:W4:Y:S01]  /*0050*/  LDCU.64 UR46, c[0x0][0x358] ;  /* 0x00006b00ff2e77ac */ /* 0x000f220008000a00 */
[----:B---3--:R-:W-:-:S04]  /*0060*/  UISETP.NE.U32.AND UP0, UPT, UR4, URZ, UPT ;  /* 0x000000ff0400728c */ /* 0x008fc8000bf05070 */
[----:B------:R-:W-:Y:S01]  /*0070*/  UISETP.NE.AND.EX UP0, UPT, UR5, URZ, UPT, UP0 ;  /* 0x000000ff0500728c */ /* 0x000fe2000bf05300 */
[----:B--2---:R-:W-:-:S05]  /*0080*/  SHF.R.U32.HI R101, RZ, 0x5, R108 ;  /* 0x00000005ff657819 */ /* 0x004fca000001166c */
[----:B------:R-:W2:Y:S02]  /*0090*/  SHFL.IDX PT, R0, R101, RZ, 0x1f ;  /* 0x00001fff65007589 */ /* 0x000ea400000e0000 */
[----:B--2---:R-:W-:Y:S01]  /*00a0*/  R2UR UR8, R0 ;  /* 0x00000000000872ca */ /* 0x004fe200000e0000 */
[----:B-1--4-:R-:W-:-:S14]  /*00b0*/  BRA.U UP0, `(.L_x_0) ;  /* 0x00000001002c7547 */ /* 0x012fdc000b800000 */
[----:B------:R-:W1:Y:S02]  /*00c0*/  LDCU.64 UR6, c[0x0][0x888] ;  /* 0x00011100ff0677ac */ /* 0x000e640008000a00 */
[----:B-1----:R-:W-:-:S04]  /*00d0*/  UISETP.NE.U32.AND UP0, UPT, UR6, URZ, UPT ;  /* 0x000000ff0600728c */ /* 0x002fc8000bf05070 */
[----:B------:R-:W-:-:S09]  /*00e0*/  UISETP.NE.AND.EX UP0, UPT, UR7, URZ, UPT, UP0 ;  /* 0x000000ff0700728c */ /* 0x000fd2000bf05300 */
[----:B------:R-:W-:Y:S05]  /*00f0*/  BRA.U !UP0, `(.L_x_1) ;  /* 0x0000000108107547 */ /* 0x000fea000b800000 */
[----:B------:R-:W1:Y:S02]  /*0100*/  LDC.64 R2, c[0x0][0x888] ;  /* 0x00022200ff027b82 */ /* 0x000e640000000a00 */
[----:B-1----:R1:W5:Y:S01]  /*0110*/  LDG.E R49, desc[UR46][R2.64] ;  /* 0x0000002e02317981 */ /* 0x002362000c1e1900 */
[----:B------:R-:W-:Y:S01]  /*0120*/  HFMA2 R95, -RZ, RZ, 0, 5.9604644775390625e-08 ;  /* 0x00000001ff5f7431 */ /* 0x000fe200000001ff */
[----:B------:R-:W-:Y:S05]  /*0130*/  BRA `(.L_x_0) ;  /* 0x00000000000c7947 */ /* 0x000fea0003800000 */
.L_x_1:
[----:B------:R-:W1:Y:S01]  /*0140*/  LDCU UR6, c[0x0][0x880] ;  /* 0x00011000ff0677ac */ /* 0x000e620008000800 */
[----:B------:R-:W-:Y:S01]  /*0150*/  HFMA2 R95, -RZ, RZ, 0, 5.9604644775390625e-08 ;  /* 0x00000001ff5f7431 */ /* 0x000fe200000001ff */
[----:B-1----:R-:W-:-:S07]  /*0160*/  MOV R49, UR6 ;  /* 0x0000000600317c02 */ /* 0x002fce0008000f00 */
.L_x_0:
[----:B------:R-:W2:Y:S02]  /*0170*/  LDCU.64 UR6, c[0x0][0x8b0] ;  /* 0x00011600ff0677ac */ /* 0x000ea40008000a00 */
[----:B--2---:R-:W-:-:S04]  /*0180*/  UISETP.NE.U32.AND UP0, UPT, UR6, URZ, UPT ;  /* 0x000000ff0600728c */ /* 0x004fc8000bf05070 */
[----:B------:R-:W-:-:S09]  /*0190*/  UISETP.NE.AND.EX UP0, UPT, UR7, URZ, UPT, UP0 ;  /* 0x000000ff0700728c */ /* 0x000fd2000bf05300 */
[----:B------:R-:W-:Y:S05]  /*01a0*/  BRA.U UP0, `(.L_x_2) ;  /* 0x0000000100247547 */ /* 0x000fea000b800000 */
[----:B------:R-:W2:Y:S02]  /*01b0*/  LDCU.64 UR6, c[0x0][0x8a8] ;  /* 0x00011500ff0677ac */ /* 0x000ea40008000a00 */
[----:B--2---:R-:W-:-:S04]  /*01c0*/  UISETP.NE.U32.AND UP0, UPT, UR6, URZ, UPT ;  /* 0x000000ff0600728c */ /* 0x004fc8000bf05070 */
[----:B------:R-:W-:-:S09]  /*01d0*/  UISETP.NE.AND.EX UP0, UPT, UR7, URZ, UPT, UP0 ;  /* 0x000000ff0700728c */ /* 0x000fd2000bf05300 */
[----:B------:R-:W-:Y:S05]  /*01e0*/  BRA.U !UP0, `(.L_x_3) ;  /* 0x00000001080c7547 */ /* 0x000fea000b800000 */
[----:B-1----:R-:W1:Y:S02]  /*01f0*/  LDC.64 R2, c[0x0][0x8a8] ;  /* 0x00022a00ff027b82 */ /* 0x002e640000000a00 */
[----:B-1----:R2:W5:Y:S01]  /*0200*/  LDG.E R47, desc[UR46][R2.64] ;  /* 0x0000002e022f7981 */ /* 0x002562000c1e1900 */
[----:B------:R-:W-:Y:S05]  /*0210*/  BRA `(.L_x_2) ;  /* 0x0000000000087947 */ /* 0x000fea0003800000 */
.L_x_3:
[----:B------:R-:W2:Y:S02]  /*0220*/  LDCU UR6, c[0x0][0x8a0] ;  /* 0x00011400ff0677ac */ /* 0x000ea40008000800 */
[----:B--2---:R-:W-:Y:S02]  /*0230*/  MOV R47, UR6 ;  /* 0x00000006002f7c02 */ /* 0x004fe40008000f00 */
.L_x_2:
[----:B------:R-:W-:Y:S01]  /*0240*/  IMAD.U32 R0, RZ, RZ, UR8 ;  /* 0x00000008ff007e24 */ /* 0x000fe2000f8e00ff */
[----:B------:R-:W-:Y:S04]  /*0250*/  BSSY.RECONVERGENT B0, `(.L_x_4) ;  /* 0x000000c000007945 */ /* 0x000fe80003800200 */
[C---:B------:R-:W-:Y:S02]  /*0260*/  ISETP.NE.OR P1, PT, R0.reuse, 0x1, !P5 ;  /* 0x000000010000780c */ /* 0x040fe40006f25670 */
[----:B------:R-:W-:-:S11]  /*0270*/  ISETP.NE.OR P0, PT, R0, 0x3, !P5 ;  /* 0x000000030000780c */ /* 0x000fd60006f05670 */
[----:B------:R-:W-:Y:S05]  /*0280*/  @P1 BRA `(.L_x_5) ;  /* 0x0000000000201947 */ /* 0x000fea0003800000 */
[----:B------:R-:W3:Y:S02]  /*0290*/  LDCU.64 UR6, c[0x0][0x348] ;  /* 0x00006900ff0677ac */ /* 0x000ee40008000a00 */
[----:B---3--:R-:W-:Y:S02]  /*02a0*/  UIADD3 UR10, UP1, UPT, UR6, 0x80, URZ ;  /* 0x00000080060a7890 */ /* 0x008fe4000ff3e0ff */
[----:B------:R-:W-:Y:S02]  /*02b0*/  UIADD3 UR6, UP0, UPT, UR6, 0x180, URZ ;  /* 0x0000018006067890 */ /* 0x000fe4000ff1e0ff */
[----:B------:R-:W-:Y:S02]  /*02c0*/  UIADD3.X UR11, UPT, UPT, URZ, UR7, URZ, UP1, !UPT ;  /* 0x00000007ff0b7290 */ /* 0x000fe40008ffe4ff */
[----:B------:R-:W-:-:S07]  /*02d0*/  UIADD3.X UR7, UPT, UPT, URZ, UR7, URZ, UP0, !UPT ;  /* 0x00000007ff077290 */ /* 0x000fce00087fe4ff */
[----:B------:R3:W-:Y:S02]  /*02e0*/  UTMACCTL.PF [UR10] ;  /* 0x000000000a0079b9 */ /* 0x0007e40008040000 */
[----:B------:R3:W-:Y:S02]  /*02f0*/  UTMACCTL.PF [UR6] ;  /* 0x00000000060079b9 */ /* 0x0007e40008040000 */
[----:B---3--:R-:W-:Y:S01]  /*0300*/  NOP ;  /* 0x0000000000007918 */ /* 0x008fe20000000000 */
.L_x_5:
[----:B------:R-:W-:Y:S05]  /*0310*/  BSYNC.RECONVERGENT B0 ;  /* 0x0000000000007941 */ /* 0x000fea0003800200 */
.L_x_4:
[----:B------:R-:W-:Y:S04]  /*0320*/  BSSY.RECONVERGENT B0, `(.L_x_6) ;  /* 0x000000a000007945 */ /* 0x000fe80003800200 */
        /* <DEDUP_REMOVED lines=9> */
.L_x_7:
[----:B------:R-:W-:Y:S05]  /*03c0*/  BSYNC.RECONVERGENT B0 ;  /* 0x0000000000007941 */ /* 0x000fea0003800200 */
.L_x_6:
[----:B------:R-:W3:Y:S01]  /*03d0*/  LDCU.64 UR6, c[0x0][0x888] ;  /* 0x00011100ff0677ac */ /* 0x000ee20008000a00 */
[----:B------:R-:W-:Y:S02]  /*03e0*/  UISETP.EQ.U32.AND UP1, UPT, UR4, URZ, UPT ;  /* 0x000000ff0400728c */ /* 0x000fe4000bf22070 */
[----:B------:R-:W-:Y:S02]  /*03f0*/  UPLOP3.LUT UP2, UPT, UPT, UPT, UPT, 0x80, 0x8 ;  /* 0x000000000008789c */ /* 0x000fe40003f4f070 */
[----:B---3--:R-:W-:-:S04]  /*0400*/  UISETP.NE.U32.AND UP0, UPT, UR6, URZ, UPT ;  /* 0x000000ff0600728c */ /* 0x008fc8000bf05070 */
[----:B------:R-:W-:-:S04]  /*0410*/  UISETP.NE.AND.EX UP0, UPT, UR7, URZ, UPT, UP0 ;  /* 0x000000ff0700728c */ /* 0x000fc8000bf05300 */
[----:B------:R-:W-:-:S04]  /*0420*/  UISETP.EQ.OR.EX UP3, UPT, UR5, URZ, !UP0, UP1 ;  /* 0x000000ff0500728c */ /* 0x000fc8000c762710 */
[----:B------:R-:W-:-:S05]  /*0430*/  UP2UR UR50, UPR, URZ, 0x8 ;  /* 0x00000008ff327883 */ /* 0x000fca0008000000 */
[----:B------:R-:W-:Y:S07]  /*0440*/  BRA.U !UP3, `(.L_x_8) ;  /* 0x000000010b207547 */ /* 0x000fee000b800000 */
[----:B------:R-:W-:Y:S01]  /*0450*/  UISETP.NE.U32.AND UP2, UPT, UR4, URZ, UPT ;  /* 0x000000ff0400728c */ /* 0x000fe2000bf45070 */
[----:B-----5:R-:W-:Y:S01]  /*0460*/  FSETP.NEU.AND P0, PT, R49, RZ, PT ;  /* 0x000000ff3100720b */ /* 0x020fe20003f0d000 */
[----:B------:R-:W-:Y:S02]  /*0470*/  USEL UR4, URZ, 0xffffffff, UP0 ;  /* 0xffffffffff047887 */ /* 0x000fe40008000000 */
[----:B------:R-:W-:-:S10]  /*0480*/  UISETP.NE.AND.EX UP2, UPT, UR5, URZ, UPT, UP2 ;  /* 0x000000ff0500728c */ /* 0x000fd4000bf45320 */
[----:B------:R-:W-:Y:S01]  /*0490*/  VOTEU.ANY UP1, P0 ;  /* 0x0000000000ff7886 */ /* 0x000fe20000020100 */
[----:B------:R-:W-:-:S04]  /*04a0*/  @!UP2 USEL UR4, URZ, 0xffffffff, UP1 ;  /* 0xffffffffff04a887 */ /* 0x000fc80008800000 */
[----:B------:R-:W-:-:S04]  /*04b0*/  ULOP3.LUT UR4, UR4, 0x1, URZ, 0xc0, !UPT ;  /* 0x0000000104047892 */ /* 0x000fc8000f8ec0ff */
[----:B------:R-:W-:-:S11]  /*04c0*/  UISETP.NE.U32.AND UP2, UPT, UR4, 0x1, UPT ;  /* 0x000000010400788c */ /* 0x000fd6000bf45070 */
.L_x_8:
[----:B-12---:R-:W1:Y:S01]  /*04d0*/  SHFL.IDX PT, R2, R101, RZ, 0x1f ;  /* 0x00001fff65027589 */ /* 0x006e6200000e0000 */
[----:B------:R-:W-:-:S04]  /*04e0*/  UISETP.NE.AND UP1, UPT, UR8, 0x2, UPT ;  /* 0x000000020800788c */ /* 0x000fc8000bf25270 */
[----:B------:R-:W-:Y:S01]  /*04f0*/  USEL UR6, URZ, 0x1, UP1 ;  /* 0x00000001ff067887 */ /* 0x000fe20008800000 */
[----:B-1----:R-:W-:-:S13]  /*0500*/  ISETP.NE.AND P0, PT, R2, RZ, PT ;  /* 0x000000ff0200720c */ /* 0x002fda0003f05270 */
[----:B------:R-:W-:Y:S05]  /*0510*/  @P0 BRA `(.L_x_9) ;  /* 0x0000000400440947 */ /* 0x000fea0003800000 */
[----:B------:R-:W-:Y:S01]  /*0520*/  ELECT P0, URZ, PT ;  /* 0x0000000000ff782f */ /* 0x000fe20003800000 */
[----:B------:R-:W-:-:S12]  /*0530*/  BSSY.RECONVERGENT B0, `(.L_x_9) ;  /* 0x000004f000007945 */ /* 0x000fd80003800200 */
[----:B------:R-:W-:Y:S05]  /*0540*/  @!P0 BRA `(.L_x_10) ;  /* 0x0000000400348947 */ /* 0x000fea0003800000 */
[----:B------:R-:W1:Y:S01]  /*0550*/  S2UR UR5, SR_CgaCtaId ;  /* 0x00000000000579c3 */ /* 0x000e620000008800 */
[----:B------:R-:W-:Y:S01]  /*0560*/  UMOV UR7, 0x400 ;  /* 0x0000040000077882 */ /* 0x000fe20000000000 */
[----:B------:R-:W-:Y:S02]  /*0570*/  UMOV UR4, 0x1 ;  /* 0x0000000100047882 */ /* 0x000fe40000000000 */
[----:B------:R-:W-:-:S04]  /*0580*/  UIADD3 UR10, UPT, UPT, -UR4, 0x100000, URZ ;  /* 0x00100000040a7890 */ /* 0x000fc8000fffe1ff */
[----:B------:R-:W-:Y:S02]  /*0590*/  USHF.L.U32 UR11, UR10, 0xb, URZ ;  /* 0x0000000b0a0b7899 */ /* 0x000fe400080006ff */
[----:B------:R-:W-:Y:S02]  /*05a0*/  USHF.L.U32 UR10, UR10, 0x1, URZ ;  /* 0x000000010a0a7899 */ /* 0x000fe400080006ff */
[----:B-1----:R-:W-:Y:S01]  /*05b0*/  ULEA UR5, UR5, UR7, 0x18 ;  /* 0x0000000705057291 */ /* 0x002fe2000f8ec0ff */
[----:B------:R-:W1:Y:S11]  /*05c0*/  FENCE.VIEW.ASYNC.S ;  /* 0x00000000000073c6 */ /* 0x000e760000000000 */
[----:B-1----:R1:W2:Y:S01]  /*05d0*/  SYNCS.EXCH.64 URZ, [UR5], UR10 ;  /* 0x0000000a05ff75b2 */ /* 0x0022a20008000100 */
[----:B------:R1:W3:Y:S01]  /*05e0*/  SYNCS.EXCH.64 URZ, [UR5+0x110], UR10 ;  /* 0x0001100a05ff75b2 */ /* 0x0002e20008000100 */
[----:B------:R1:W4:Y:S01]  /*05f0*/  SYNCS.EXCH.64 URZ, [UR5+0x8], UR10 ;  /* 0x0000080a05ff75b2 */ /* 0x0003220008000100 */
[----:B------:R1:W1:Y:S01]  /*0600*/  SYNCS.EXCH.64 URZ, [UR5+0x118], UR10 ;  /* 0x0001180a05ff75b2 */ /* 0x0002620008000100 */
        /* <DEDUP_REMOVED lines=64> */
[----:B--234-:R-:W-:Y:S01]  /*0a10*/  NOP ;  /* 0x0000000000007918 */ /* 0x01cfe20000000000 */
.L_x_10:
[----:B-1----:R-:W-:Y:S05]  /*0a20*/  BSYNC.RECONVERGENT B0 ;  /* 0x0000000000007941 */ /* 0x002fea0003800200 */
.L_x_9:
[----:B------:R-:W1:Y:S01]  /*0a30*/  SHFL.IDX PT, R2, R101, RZ, 0x1f ;  /* 0x00001fff65027589 */ /* 0x000e6200000e0000 */
[----:B------:R-:W-:Y:S01]  /*0a40*/  NOP ;  /* 0x0000000000007918 */ /* 0x000fe20000000000 */
[----:B-1----:R-:W-:-:S13]  /*0a50*/  ISETP.NE.AND P0, PT, R2, 0x1, PT ;  /* 0x000000010200780c */ /* 0x002fda0003f05270 */
[----:B------:R-:W-:Y:S05]  /*0a60*/  @P0 BRA `(.L_x_11) ;  /* 0x0000000000480947 */ /* 0x000fea0003800000 */
[----:B------:R-:W1:Y:S01]  /*0a70*/  S2UR UR7, SR_CgaCtaId ;  /* 0x00000000000779c3 */ /* 0x000e620000008800 */
[----:B------:R-:W-:Y:S01]  /*0a80*/  UMOV UR9, 0x400 ;  /* 0x0000040000097882 */ /* 0x000fe20000000000 */
[----:B------:R-:W-:Y:S01]  /*0a90*/  UMOV UR5, 0x20 ;  /* 0x0000002000057882 */ /* 0x000fe20000000000 */
[----:B------:R-:W-:Y:S01]  /*0aa0*/  UMOV UR4, 0x80 ;  /* 0x0000008000047882 */ /* 0x000fe20000000000 */
[----:B------:R-:W-:-:S04]  /*0ab0*/  UIADD3 UR10, UPT, UPT, -UR5, 0x100000, URZ ;  /* 0x00100000050a7890 */ /* 0x000fc8000fffe1ff */
[----:B------:R-:W-:Y:S02]  /*0ac0*/  USHF.L.U32 UR11, UR10, 0xb, URZ ;  /* 0x0000000b0a0b7899 */ /* 0x000fe400080006ff */
[----:B------:R-:W-:Y:S02]  /*0ad0*/  USHF.L.U32 UR10, UR10, 0x1, URZ ;  /* 0x000000010a0a7899 */ /* 0x000fe400080006ff */
[----:B------:R-:W-:-:S04]  /*0ae0*/  UIADD3 UR4, UPT, UPT, -UR4, 0x100000, URZ ;  /* 0x0010000004047890 */ /* 0x000fc8000fffe1ff */
[----:B------:R-:W-:Y:S02]  /*0af0*/  USHF.L.U32 UR5, UR4, 0xb, URZ ;  /* 0x0000000b04057899 */ /* 0x000fe400080006ff */
[----:B------:R-:W-:Y:S01]  /*0b00*/  USHF.L.U32 UR4, UR4, 0x1, URZ ;  /* 0x0000000104047899 */ /* 0x000fe200080006ff */
[----:B------:R-:W-:Y:S01]  /*0b10*/  ELECT P0, URZ, PT ;  /* 0x0000000000ff782f */ /* 0x000fe20003800000 */
[----:B-1----:R-:W-:Y:S01]  /*0b20*/  ULEA UR7, UR7, UR9, 0x18 ;  /* 0x0000000907077291 */ /* 0x002fe2000f8ec0ff */
[----:B------:R-:W1:Y:S11]  /*0b30*/  FENCE.VIEW.ASYNC.S ;  /* 0x00000000000073c6 */ /* 0x000e760000000000 */
[----:B-1----:R1:W2:Y:S01]  /*0b40*/  SYNCS.EXCH.64 URZ, [UR7+0x220], UR10 ;  /* 0x0002200a07ff75b2 */ /* 0x0022a20008000100 */
[----:B------:R1:W3:Y:S01]  /*0b50*/  SYNCS.EXCH.64 URZ, [UR7+0x230], UR4 ;  /* 0x0002300407ff75b2 */ /* 0x0002e20008000100 */
[----:B------:R1:W4:Y:S01]  /*0b60*/  SYNCS.EXCH.64 URZ, [UR7+0x228], UR10 ;  /* 0x0002280a07ff75b2 */ /* 0x0003220008000100 */
[----:B------:R1:W1:Y:S01]  /*0b70*/  SYNCS.EXCH.64 URZ, [UR7+0x238], UR4 ;  /* 0x0002380407ff75b2 */ /* 0x0002620008000100 */
[----:B------:R-:W-:Y:S01]  /*0b80*/  NOP ;  /* 0x0000000000007918 */ /* 0x000fe20000000000 */
.L_x_11:
[----:B------:R-:W2:Y:S01]  /*0b90*/  SHFL.IDX PT, R2, R101, RZ, 0x1f ;  /* 0x00001fff65027589 */ /* 0x000ea200000e0000 */
[----:B------:R-:W-:Y:S01]  /*0ba0*/  NOP ;  /* 0x0000000000007918 */ /* 0x000fe20000000000 */
[----:B--2---:R-:W-:-:S13]  /*0bb0*/  ISETP.NE.AND P0, PT, R2, 0x3, PT ;  /* 0x000000030200780c */ /* 0x004fda0003f05270 */
[----:B------:R-:W-:Y:S05]  /*0bc0*/  @P0 BRA `(.L_x_12) ;  /* 0x0000000000300947 */ /* 0x000fea0003800000 */
[----:B-1----:R-:W1:Y:S01]  /*0bd0*/  S2UR UR5, SR_CgaCtaId ;  /* 0x00000000000579c3 */ /* 0x002e620000008800 */
[----:B------:R-:W-:Y:S01]  /*0be0*/  UMOV UR7, 0x400 ;  /* 0x0000040000077882 */ /* 0x000fe20000000000 */
[----:B------:R-:W-:Y:S01]  /*0bf0*/  UMOV UR4, 0x20 ;  /* 0x0000002000047882 */ /* 0x000fe20000000000 */
[----:B------:R-:W-:Y:S01]  /*0c00*/  ELECT P0, URZ, PT ;  /* 0x0000000000ff782f */ /* 0x000fe20003800000 */
[----:B------:R-:W-:-:S04]  /*0c10*/  UIADD3 UR10, UPT, UPT, -UR4, 0x100000, URZ ;  /* 0x00100000040a7890 */ /* 0x000fc8000fffe1ff */
[----:B------:R-:W-:Y:S02]  /*0c20*/  USHF.L.U32 UR11, UR10, 0xb, URZ ;  /* 0x0000000b0a0b7899 */ /* 0x000fe400080006ff */
[----:B------:R-:W-:Y:S02]  /*0c30*/  USHF.L.U32 UR10, UR10, 0x1, URZ ;  /* 0x000000010a0a7899 */ /* 0x000fe400080006ff */
[----:B-1----:R-:W-:Y:S01]  /*0c40*/  ULEA UR5, UR5, UR7, 0x18 ;  /* 0x0000000705057291 */ /* 0x002fe2000f8ec0ff */
[----:B------:R-:W1:Y:S11]  /*0c50*/  FENCE.VIEW.ASYNC.S ;  /* 0x00000000000073c6 */ /* 0x000e760000000000 */
[----:B-1----:R2:W1:Y:S01]  /*0c60*/  SYNCS.EXCH.64 URZ, [UR5+0x240], UR10 ;  /* 0x0002400a05ff75b2 */ /* 0x0024620008000100 */
[----:B------:R2:W1:Y:S02]  /*0c70*/  SYNCS.EXCH.64 URZ, [UR5+0x248], UR10 ;  /* 0x0002480a05ff75b2 */ /* 0x0004640008000100 */
[----:B--2---:R-:W-:Y:S01]  /*0c80*/  NOP ;  /* 0x0000000000007918 */ /* 0x004fe20000000000 */
.L_x_12:
[----:B------:R-:W2:Y:S01]  /*0c90*/  SHFL.IDX PT, R2, R101, RZ, 0x1f ;  /* 0x00001fff65027589 */ /* 0x000ea200000e0000 */
[----:B------:R-:W-:Y:S01]  /*0ca0*/  NOP ;  /* 0x0000000000007918 */ /* 0x000fe20000000000 */
[----:B--2---:R-:W-:-:S13]  /*0cb0*/  ISETP.NE.AND P0, PT, R2, 0x4, PT ;  /* 0x000000040200780c */ /* 0x004fda0003f05270 */
[----:B------:R-:W-:Y:S05]  /*0cc0*/  @P0 BRA `(.L_x_13) ;  /* 0x00000000004c0947 */ /* 0x000fea0003800000 */
[----:B-1----:R-:W1:Y:S01]  /*0cd0*/  S2UR UR5, SR_CgaCtaId ;  /* 0x00000000000579c3 */ /* 0x002e620000008800 */
[----:B------:R-:W-:Y:S01]  /*0ce0*/  UMOV UR9, 0x100 ;  /* 0x0000010000097882 */ /* 0x000fe20000000000 */
[----:B------:R-:W-:Y:S01]  /*0cf0*/  UMOV UR7, 0x400 ;  /* 0x0000040000077882 */ /* 0x000fe20000000000 */
[----:B------:R-:W-:Y:S01]  /*0d00*/  USEL UR9, UR9, 0xe0, UP2 ;  /* 0x000000e009097887 */ /* 0x000fe20009000000 */
[----:B------:R-:W-:Y:S01]  /*0d10*/  UMOV UR4, 0x1 ;  /* 0x0000000100047882 */ /* 0x000fe20000000000 */
[----:B------:R-:W-:Y:S01]  /*0d20*/  ELECT P0, URZ, PT ;  /* 0x0000000000ff782f */ /* 0x000fe20003800000 */
[----:B------:R-:W-:-:S04]  /*0d30*/  UIADD3 UR10, UPT, UPT, -UR4, 0x100000, URZ ;  /* 0x00100000040a7890 */ /* 0x000fc8000fffe1ff */
[----:B------:R-:W-:Y:S02]  /*0d40*/  USHF.L.U32 UR11, UR10, 0xb, URZ ;  /* 0x0000000b0a0b7899 */ /* 0x000fe400080006ff */
[----:B------:R-:W-:Y:S02]  /*0d50*/  USHF.L.U32 UR10, UR10, 0x1, URZ ;  /* 0x000000010a0a7899 */ /* 0x000fe400080006ff */
[----:B------:R-:W-:-:S04]  /*0d60*/  UIADD3 UR12, UPT, UPT, -UR9, 0x100000, URZ ;  /* 0x00100000090c7890 */ /* 0x000fc8000fffe1ff */
[----:B------:R-:W-:Y:S02]  /*0d70*/  USHF.L.U32 UR13, UR12, 0xb, URZ ;  /* 0x0000000b0c0d7899 */ /* 0x000fe400080006ff */
[----:B------:R-:W-:Y:S02]  /*0d80*/  USHF.L.U32 UR12, UR12, 0x1, URZ ;  /* 0x000000010c0c7899 */ /* 0x000fe400080006ff */
[----:B-1----:R-:W-:Y:S01]  /*0d90*/  ULEA UR5, UR5, UR7, 0x18 ;  /* 0x0000000705057291 */ /* 0x002fe2000f8ec0ff */
[----:B------:R-:W1:Y:S11]  /*0da0*/  FENCE.VIEW.ASYNC.S ;  /* 0x00000000000073c6 */ /* 0x000e760000000000 */
[----:B-1----:R2:W1:Y:S01]  /*0db0*/  SYNCS.EXCH.64 URZ, [UR5+0x250], UR10 ;  /* 0x0002500a05ff75b2 */ /* 0x0024620008000100 */
[----:B------:R2:W1:Y:S01]  /*0dc0*/  SYNCS.EXCH.64 URZ, [UR5+0x260], UR12 ;  /* 0x0002600c05ff75b2 */ /* 0x0004620008000100 */
[----:B------:R2:W1:Y:S01]  /*0dd0*/  SYNCS.EXCH.64 URZ, [UR5+0x258], UR10 ;  /* 0x0002580a05ff75b2 */ /* 0x0004620008000100 */
[----:B------:R2:W1:Y:S02]  /*0de0*/  SYNCS.EXCH.64 URZ, [UR5+0x268], UR12 ;  /* 0x0002680c05ff75b2 */ /* 0x0004640008000100 */
[----:B--2---:R-:W-:Y:S01]  /*0df0*/  NOP ;  /* 0x0000000000007918 */ /* 0x004fe20000000000 */
.L_x_13:
[----:B------:R-:W2:Y:S01]  /*0e00*/  SHFL.IDX PT, R2, R101, RZ, 0x1f ;  /* 0x00001fff65027589 */ /* 0x000ea200000e0000 */
[----:B------:R-:W-:Y:S01]  /*0e10*/  NOP ;  /* 0x0000000000007918 */ /* 0x000fe20000000000 */
[----:B--2---:R-:W-:-:S13]  /*0e20*/  ISETP.NE.AND P0, PT, R2, 0x5, PT ;  /* 0x000000050200780c */ /* 0x004fda0003f05270 */
[----:B------:R-:W-:Y:S05]  /*0e30*/  @P0 BRA `(.L_x_14) ;  /* 0x0000000000580947 */ /* 0x000fea0003800000 */
[----:B-1----:R-:W1:Y:S01]  /*0e40*/  S2UR UR7, SR_CgaCtaId ;  /* 0x00000000000779c3 */ /* 0x002e620000008800 */
        /* <DEDUP_REMOVED lines=12> */
[----:B-1----:R2:W1:Y:S01]  /*0f10*/  SYNCS.EXCH.64 URZ, [UR7+0x270], UR10 ;  /* 0x0002700a07ff75b2 */ /* 0x0024620008000100 */
[----:B------:R2:W1:Y:S01]  /*0f20*/  SYNCS.EXCH.64 URZ, [UR7+0x290], UR4 ;  /* 0x0002900407ff75b2 */ /* 0x0004620008000100 */
[----:B------:R2:W1:Y:S01]  /*0f30*/  SYNCS.EXCH.64 URZ, [UR7+0x278], UR10 ;  /* 0x0002780a07ff75b2 */ /* 0x0004620008000100 */
[----:B------:R2:W1:Y:S01]  /*0f40*/  SYNCS.EXCH.64 URZ, [UR7+0x298], UR4 ;  /* 0x0002980407ff75b2 */ /* 0x0004620008000100 */
[----:B------:R2:W1:Y:S01]  /*0f50*/  SYNCS.EXCH.64 URZ, [UR7+0x280], UR10 ;  /* 0x0002800a07ff75b2 */ /* 0x0004620008000100 */
[----:B------:R2:W1:Y:S01]  /*0f60*/  SYNCS.EXCH.64 URZ, [UR7+0x2a0], UR4 ;  /* 0x0002a00407ff75b2 */ /* 0x0004620008000100 */
[----:B------:R2:W1:Y:S01]  /*0f70*/  SYNCS.EXCH.64 URZ, [UR7+0x288], UR10 ;  /* 0x0002880a07ff75b2 */ /* 0x0004620008000100 */
[----:B------:R2:W1:Y:S02]  /*0f80*/  SYNCS.EXCH.64 URZ, [UR7+0x2a8], UR4 ;  /* 0x0002a80407ff75b2 */ /* 0x0004640008000100 */
[----:B--2---:R-:W-:Y:S01]  /*0f90*/  NOP ;  /* 0x0000000000007918 */ /* 0x004fe20000000000 */
.L_x_14:
        /* <DEDUP_REMOVED lines=18> */
.L_x_15:
[----:B-1----:R-:W1:Y:S01]  /*10c0*/  S2UR UR5, SR_CTAID.X ;  /* 0x00000000000579c3 */ /* 0x002e620000002500 */
[----:B------:R-:W-:-:S05]  /*10d0*/  CS2R.32 R96, SR_CgaSize ;  /* 0x0000000000607805 */ /* 0x000fca0000008a00 */
[----:B------:R-:W-:-:S05]  /*10e0*/  IMAD R96, R96, -0xa0, RZ ;  /* 0xffffff6060607824 */ /* 0x000fca00078e02ff */
[----:B------:R-:W-:-:S14]  /*10f0*/  R2UR UR9, R96 ;  /* 0x00000000600972ca */ /* 0x000fdc00000e0000 */
[----:B------:R-:W2:Y:S01]  /*1100*/  LDCU UR9, c[0x0][UR9+0x2b0] ;  /* 0x00005600090977ac */ /* 0x000ea20008000800 */
[----:B------:R-:W-:Y:S01]  /*1110*/  NOP ;  /* 0x0000000000007918 */ /* 0x000fe20000000000 */
[----:B------:R-:W-:-:S05]  /*1120*/  CS2R.32 R96, SR_CgaSize ;  /* 0x0000000000607805 */ /* 0x000fca0000008a00 */
[----:B------:R-:W-:-:S05]  /*1130*/  IMAD R96, R96, -0xa0, RZ ;  /* 0xffffff6060607824 */ /* 0x000fca00078e02ff */
[----:B------:R-:W-:-:S14]  /*1140*/  R2UR UR7, R96 ;  /* 0x00000000600772ca */ /* 0x000fdc00000e0000 */
[----:B------:R-:W3:Y:S01]  /*1150*/  LDCU UR7, c[0x0][UR7+0x2b4] ;  /* 0x00005680070777ac */ /* 0x000ee20008000800 */
[----:B------:R-:W4:Y:S08]  /*1160*/  S2UR UR4, SR_CTAID.Y ;  /* 0x00000000000479c3 */ /* 0x000f300000002600 */
[----:B------:R-:W3:Y:S01]  /*1170*/  LDC R9, c[0x0][0xb24] ;  /* 0x0002c900ff097b82 */ /* 0x000ee20000000800 */
[----:B-1----:R-:W-:-:S02]  /*1180*/  I2FP.F32.U32 R4, UR5 ;  /* 0x0000000500047c45 */ /* 0x002fc40008201000 */
[----:B------:R-:W-:-:S05]  /*1190*/  CS2R.32 R5, SR_CgaSize ;  /* 0x0000000000057805 */ /* 0x000fca0000008a00 */
[----:B------:R-:W-:-:S06]  /*11a0*/  IMAD R5, R5, -0xa0, RZ ;  /* 0xffffff6005057824 */ /* 0x000fcc00078e02ff */
[----:B------:R-:W1:Y:S01]  /*11b0*/  LDC R5, c[0x0][R5+0x2a0] ;  /* 0x0000a80005057b82 */ /* 0x000e620000000800 */
[----:B------:R-:W-:Y:S01]  /*11c0*/  MOV R21, UR5 ;  /* 0x0000000500157c02 */ /* 0x000fe20008000f00 */
[----:B--2---:R-:W-:Y:S01]  /*11d0*/  FMUL R4, R4, UR9 ;  /* 0x0000000904047c20 */ /* 0x004fe20008400000 */
[----:B----4-:R-:W-:Y:S02]  /*11e0*/  I2FP.F32.U32 R2, UR4 ;  /* 0x0000000400027c45 */ /* 0x010fe40008201000 */
[----:B------:R-:W-:-:S05]  /*11f0*/  CS2R.32 R3, SR_CgaSize ;  /* 0x0000000000037805 */ /* 0x000fca0000008a00 */
[----:B------:R-:W-:-:S06]  /*1200*/  IMAD R3, R3, -0xa0, RZ ;  /* 0xffffff6003037824 */ /* 0x000fcc00078e02ff */
[----:B------:R-:W2:Y:S01]  /*1210*/  LDC R3, c[0x0][R3+0x2a4] ;  /* 0x0000a90003037b82 */ /* 0x000ea20000000800 */
[----:B------:R-:W4:Y:S01]  /*1220*/  F2I.U32.TRUNC.NTZ R96, R4 ;  /* 0x0000000400607305 */ /* 0x000f22000020f000 */
[----:B------:R-:W-:Y:S01]  /*1230*/  MOV R20, UR4 ;  /* 0x0000000400147c02 */ /* 0x000fe20008000f00 */
[----:B---3--:R-:W-:-:S05]  /*1240*/  FMUL R2, R2, UR7 ;  /* 0x0000000702027c20 */ /* 0x008fca0008400000 */
[----:B------:R-:W-:Y:S01]  /*1250*/  BAR.SYNC.DEFER_BLOCKING 0x0 ;  /* 0x0000000000007b1d */ /* 0x000fe20000010000 */
[----:B------:R-:W-:-:S05]  /*1260*/  ISETP.GE.AND P0, PT, R9, 0x1, PT ;  /* 0x000000010900780c */ /* 0x000fca0003f06270 */
[----:B------:R-:W3:Y:S02]  /*1270*/  F2I.U32.TRUNC.NTZ R94, R2 ;  /* 0x00000002005e7305 */ /* 0x000ee4000020f000 */
[----:B------:R-:W2:Y:S01]  /*1280*/  S2UR UR36, SR_CTAID.Z ;  /* 0x00000000002479c3 */ /* 0x000ea20000002700 */
[----:B----4-:R-:W-:-:S05]  /*1290*/  IADD3 R96, PT, PT, -R96, RZ, RZ ;  /* 0x000000ff60607210 */ /* 0x010fca0007ffe1ff */
[----:B-1----:R-:W-:Y:S01]  /*12a0*/  IMAD R96, R5, R96, UR5 ;  /* 0x0000000505607e24 */ /* 0x002fe2000f8e0260 */
[----:B---3--:R-:W-:-:S05]  /*12b0*/  IADD3 R94, PT, PT, -R94, RZ, RZ ;  /* 0x000000ff5e5e7210 */ /* 0x008fca0007ffe1ff */
[----:B--2---:R-:W-:Y:S01]  /*12c0*/  IMAD R94, R3, R94, UR4 ;  /* 0x00000004035e7e24 */ /* 0x004fe2000f8e025e */
[----:B------:R-:W-:Y:S06]  /*12d0*/  @!P0 BRA `(.L_x_16) ;  /* 0x0000000000b88947 */ /* 0x000fec0003800000 */
[----:B------:R-:W1:Y:S01]  /*12e0*/  LDC.64 R4, c[0x0][0xb18] ;  /* 0x0002c600ff047b82 */ /* 0x000e620000000a00 */
[----:B------:R-:W-:-:S07]  /*12f0*/  ISETP.NE.AND P0, PT, R9, 0x1, PT ;  /* 0x000000010900780c */ /* 0x000fce0003f05270 */
[----:B------:R-:W2:Y:S08]  /*1300*/  LDC R10, c[0x0][0xb0c] ;  /* 0x0002c300ff0a7b82 */ /* 0x000eb00000000800 */
[----:B------:R-:W3:Y:S08]  /*1310*/  LDC R11, c[0x0][0x370] ;  /* 0x0000dc00ff0b7b82 */ /* 0x000ef00000000800 */
[----:B------:R-:W4:Y:S01]  /*1320*/  LDC R12, c[0x0][0x374] ;  /* 0x0000dd00ff0c7b82 */ /* 0x000f220000000800 */
[----:B-1----:R-:W-:-:S07]  /*1330*/  ISETP.NE.AND P1, PT, R4, 0x1, PT ;  /* 0x000000010400780c */ /* 0x002fce0003f25270 */
[----:B------:R-:W3:Y:S01]  /*1340*/  LDC.64 R6, c[0x0][0xb10] ;  /* 0x0002c400ff067b82 */ /* 0x000ee20000000a00 */
[----:B--2---:R-:W-:-:S07]  /*1350*/  ISETP.NE.AND P2, PT, R10, 0x1, PT ;  /* 0x000000010a00780c */ /* 0x004fce0003f45270 */
[----:B------:R-:W1:Y:S08]  /*1360*/  LDC R8, c[0x0][0xb20] ;  /* 0x0002c800ff087b82 */ /* 0x000e700000000800 */
[----:B------:R-:W2:Y:S01]  /*1370*/  LDC.64 R2, c[0x0][0xb28] ;  /* 0x0002ca00ff027b82 */ /* 0x000ea20000000a00 */
[----:B----4-:R-:W-:-:S04]  /*1380*/  IMAD.HI.U32 R13, R12, R5, RZ ;  /* 0x000000050c0d7227 */ /* 0x010fc800078e00ff */
[----:B------:R-:W-:-:S04]  /*1390*/  IMAD.HI.U32 R5, R20, R5, RZ ;  /* 0x0000000514057227 */ /* 0x000fc800078e00ff */
[----:B---3--:R-:W-:-:S04]  /*13a0*/  IMAD.HI.U32 R14, R11, R6, RZ ;  /* 0x000000060b0e7227 */ /* 0x008fc800078e00ff */
[C---:B------:R-:W-:Y:S01]  /*13b0*/  IMAD.HI.U32 R16, R21.reuse, R6, RZ ;  /* 0x0000000615107227 */ /* 0x040fe200078e00ff */
[-C--:B------:R-:W-:Y:S02]  /*13c0*/  @P2 SHF.R.U32.HI R11, RZ, R7.reuse, R14 ;  /* 0x00000007ff0b2219 */ /* 0x080fe4000001160e */
[-C--:B-1----:R-:W-:Y:S02]  /*13d0*/  @P1 SHF.R.U32.HI R12, RZ, R8.reuse, R13 ;  /* 0x00000008ff0c1219 */ /* 0x082fe4000001160d */
[----:B------:R-:W-:Y:S02]  /*13e0*/  SHF.R.U32.HI R5, RZ, R8, R5 ;  /* 0x00000008ff057219 */ /* 0x000fe40000011605 */
[----:B------:R-:W-:Y:S02]  /*13f0*/  SHF.R.U32.HI R16, RZ, R7, R16 ;  /* 0x00000007ff107219 */ /* 0x000fe40000011610 */
[----:B------:R-:W-:Y:S01]  /*1400*/  SEL R5, R20, R5, !P1 ;  /* 0x0000000514057207 */ /* 0x000fe20004800000 */
[----:B--2---:R-:W-:Y:S01]  /*1410*/  IMAD.HI.U32 R14, R12, R2, RZ ;  /* 0x000000020c0e7227 */ /* 0x004fe200078e00ff */
[----:B------:R-:W-:-:S02]  /*1420*/  SEL R7, R21, R16, !P2 ;  /* 0x0000001015077207 */ /* 0x000fc40005000000 */
[----:B------:R-:W-:Y:S01]  /*1430*/  IADD3 R13, PT, PT, -R5, RZ, RZ ;  /* 0x000000ff050d7210 */ /* 0x000fe20007ffe1ff */
[----:B------:R-:W-:Y:S01]  /*1440*/  IMAD.HI.U32 R6, R11, R2, RZ ;  /* 0x000000020b067227 */ /* 0x000fe200078e00ff */
[----:B------:R-:W-:-:S03]  /*1450*/  @P0 SHF.R.U32.HI R12, RZ, R3, R14 ;  /* 0x00000003ff0c0219 */ /* 0x000fc6000001160e */
[----:B------:R-:W-:Y:S01]  /*1460*/  IMAD R13, R4, R13, R20 ;  /* 0x0000000d040d7224 */ /* 0x000fe200078e0214 */
[----:B------:R-:W-:Y:S01]  /*1470*/  @P0 SHF.R.U32.HI R11, RZ, R3, R6 ;  /* 0x00000003ff0b0219 */ /* 0x000fe20000011606 */
[----:B------:R-:W-:-:S04]  /*1480*/  IMAD R12, R12, R9, RZ ;  /* 0x000000090c0c7224 */ /* 0x000fc800078e02ff */
[----:B------:R-:W-:Y:S01]  /*1490*/  IMAD R6, R11, R9, RZ ;  /* 0x000000090b067224 */ /* 0x000fe200078e02ff */
[----:B------:R-:W-:-:S04]  /*14a0*/  ISETP.GE.AND P1, PT, R5, R12, PT ;  /* 0x0000000c0500720c */ /* 0x000fc80003f26270 */
[----:B------:R-:W-:Y:S01]  /*14b0*/  ISETP.GE.OR P1, PT, R7, R6, P1 ;  /* 0x000000060700720c */ /* 0x000fe20000f26670 */
[----:B------:R-:W-:-:S05]  /*14c0*/  IMAD.HI.U32 R6, R5, R2, RZ ;  /* 0x0000000205067227 */ /* 0x000fca00078e00ff */
[----:B------:R-:W-:-:S04]  /*14d0*/  SHF.R.U32.HI R6, RZ, R3, R6 ;  /* 0x00000003ff067219 */ /* 0x000fc80000011606 */
[----:B------:R-:W-:-:S03]  /*14e0*/  SEL R6, R5, R6, !P0 ;  /* 0x0000000605067207 */ /* 0x000fc60004000000 */
[----:B------:R-:W-:Y:S01]  /*14f0*/  @!P1 IMAD.HI.U32 R8, R7, R2, RZ ;  /* 0x0000000207089227 */ /* 0x000fe200078e00ff */
[----:B------:R-:W-:-:S04]  /*1500*/  IADD3 R2, PT, PT, -R6, RZ, RZ ;  /* 0x000000ff06027210 */ /* 0x000fc80007ffe1ff */
[----:B------:R-:W-:Y:S01]  /*1510*/  @!P1 SHF.R.U32.HI R8, RZ, R3, R8 ;  /* 0x00000003ff089219 */ /* 0x000fe20000011608 */
[----:B------:R-:W-:-:S03]  /*1520*/  IMAD R2, R9, R2, R5 ;  /* 0x0000000209027224 */ /* 0x000fc600078e0205 */
[----:B------:R-:W-:-:S05]  /*1530*/  @!P1 SEL R3, R7, R8, !P0 ;  /* 0x0000000807039207 */ /* 0x000fca0004000000 */
[--C-:B------:R-:W-:Y:S02]  /*1540*/  @!P1 IMAD.IADD R6, R6, 0x1, -R3.reuse ;  /* 0x0000000106069824 */ /* 0x100fe400078e0a03 */
[----:B------:R-:W-:Y:S01]  /*1550*/  @!P1 IMAD R3, R2, R11, R3 ;  /* 0x0000000b02039224 */ /* 0x000fe200078e0203 */
[----:B------:R-:W-:Y:S01]  /*1560*/  IADD3 R2, PT, PT, -R7, RZ, RZ ;  /* 0x000000ff07027210 */ /* 0x000fe20007ffe1ff */
[----:B------:R-:W-:Y:S02]  /*1570*/  @!P1 IMAD R5, R6, R9, R7 ;  /* 0x0000000906059224 */ /* 0x000fe400078e0207 */
[----:B------:R-:W-:Y:S02]  /*1580*/  @!P1 IMAD.MOV.U32 R7, RZ, RZ, R3 ;  /* 0x000000ffff079224 */ /* 0x000fe400078e0003 */
[----:B------:R-:W-:Y:S02]  /*1590*/  IMAD R2, R10, R2, R21 ;  /* 0x000000020a027224 */ /* 0x000fe400078e0215 */
[----:B------:R-:W-:-:S02]  /*15a0*/  IMAD R20, R5, R4, R13 ;  /* 0x0000000405147224 */ /* 0x000fc400078e020d */
[----:B------:R-:W-:Y:S02]  /*15b0*/  IMAD R21, R7, R10, R2 ;  /* 0x0000000a07157224 */ /* 0x000fe400078e0202 */
.L_x_16:
[----:B------:R-:W1:Y:S01]  /*15c0*/  LDCU UR4, c[0x0][0xb30] ;  /* 0x00016600ff0477ac */ /* 0x000e620008000800 */
[----:B------:R-:W2:Y:S08]  /*15d0*/  S2UR UR37, SR_CgaCtaId ;  /* 0x00000000002579c3 */ /* 0x000eb00000008800 */
[----:B------:R-:W3:Y:S01]  /*15e0*/  LDC R40, c[0x0][0xb24] ;  /* 0x0002c900ff287b82 */ /* 0x000ee20000000800 */
[----:B-1----:R-:W-:-:S09]  /*15f0*/  UISETP.NE.AND UP1, UPT, UR4, 0x1, UPT ;  /* 0x000000010400788c */ /* 0x002fd2000bf25270 */
[----:B--2---:R-:W-:Y:S05]  /*1600*/  BRA.U UP1, `(.L_x_17) ;  /* 0x0000000101407547 */ /* 0x004fea000b800000 */
[----:B------:R-:W1:Y:S08]  /*1610*/  LDC.64 R4, c[0x0][0xb10] ;  /* 0x0002c400ff047b82 */ /* 0x000e700000000a00 */
[----:B------:R-:W2:Y:S08]  /*1620*/  LDC.64 R2, c[0x0][0xb18] ;  /* 0x0002c600ff027b82 */ /* 0x000eb00000000a00 */
[----:B------:R-:W4:Y:S08]  /*1630*/  LDC R6, c[0x0][0xb20] ;  /* 0x0002c800ff067b82 */ /* 0x000f300000000800 */
[----:B------:R-:W3:Y:S01]  /*1640*/  LDC R8, c[0x0][0xb0c] ;  /* 0x0002c300ff087b82 */ /* 0x000ee20000000800 */
[----:B-1----:R-:W-:-:S05]  /*1650*/  IMAD.HI.U32 R4, R21, R4, RZ ;  /* 0x0000000415047227 */ /* 0x002fca00078e00ff */
[----:B------:R-:W-:Y:S01]  /*1660*/  SHF.R.U32.HI R4, RZ, R5, R4 ;  /* 0x00000005ff047219 */ /* 0x000fe20000011604 */
[----:B--2---:R-:W-:Y:S01]  /*1670*/  IMAD.HI.U32 R3, R20, R3, RZ ;  /* 0x0000000314037227 */ /* 0x004fe200078e00ff */
[----:B------:R-:W-:-:S04]  /*1680*/  ISETP.NE.AND P0, PT, R2, 0x1, PT ;  /* 0x000000010200780c */ /* 0x000fc80003f05270 */
[----:B----4-:R-:W-:-:S04]  /*1690*/  SHF.R.U32.HI R3, RZ, R6, R3 ;  /* 0x00000006ff037219 */ /* 0x010fc80000011603 */
[----:B------:R-:W-:Y:S02]  /*16a0*/  SEL R3, R20, R3, !P0 ;  /* 0x0000000314037207 */ /* 0x000fe40004000000 */
[----:B---3--:R-:W-:-:S04]  /*16b0*/  ISETP.NE.AND P1, PT, R8, 0x1, PT ;  /* 0x000000010800780c */ /* 0x008fc80003f25270 */
[----:B------:R-:W-:-:S05]  /*16c0*/  SEL R4, R21, R4, !P1 ;  /* 0x0000000415047207 */ /* 0x000fca0004800000 */
[----:B------:R-:W-:Y:S02]  /*16d0*/  IMAD.IADD R5, R3, 0x1, -R4 ;  /* 0x0000000103057824 */ /* 0x000fe400078e0a04 */
[----:B------:R-:W-:Y:S02]  /*16e0*/  IMAD.IADD R3, R4, 0x1, -R3 ;  /* 0x0000000104037824 */ /* 0x000fe400078e0a03 */
[----:B------:R-:W-:Y:S02]  /*16f0*/  IMAD R21, R5, R8, R21 ;  /* 0x0000000805157224 */ /* 0x000fe400078e0215 */
[----:B------:R-:W-:-:S07]  /*1700*/  IMAD R20, R3, R2, R20 ;  /* 0x0000000203147224 */ /* 0x000fce00078e0214 */
.L_x_17:
[----:B------:R-:W-:Y:S01]  /*1710*/  BAR.SYNC.DEFER_BLOCKING 0x0 ;  /* 0x0000000000007b1d */ /* 0x000fe20000010000 */
[----:B------:R-:W-:Y:S01]  /*1720*/  UISETP.NE.AND UP1, UPT, UR8, 0x2, UPT ;  /* 0x000000020800788c */ /* 0x000fe2000bf25270 */
[----:B------:R-:W-:Y:S02]  /*1730*/  ISETP.NE.OR P5, PT, R0, 0x2, !P5 ;  /* 0x000000020000780c */ /* 0x000fe40006fa5670 */
[----:B------:R-:W-:-:S06]  /*1740*/  LOP3.LUT R2, R108, 0x1f, RZ, 0xc0, !PT ;  /* 0x0000001f6c027812 */ /* 0x000fcc00078ec0ff */
[----:B------:R-:W-:Y:S05]  /*1750*/  BRA.U UP1, `(.L_x_18) ;  /* 0x0000002101987547 */ /* 0x000fea000b800000 */
[----:B------:R-:W1:Y:S01]  /*1760*/  LDCU UR13, c[0x0][0x38c] ;  /* 0x00007180ff0d77ac */ /* 0x000e620008000800 */
[----:B------:R-:W2:Y:S01]  /*1770*/  LDC R9, c[0x0][0x370] ;  /* 0x0000dc00ff097b82 */ /* 0x000ea20000000800 */
[----:B------:R-:W-:Y:S01]  /*1780*/  PLOP3.LUT P1, PT, PT, PT, UP2, 0x80, 0x8 ;  /* 0x000000000008781c */ /* 0x000fe20003f2f028 */
[----:B------:R-:W-:Y:S01]  /*1790*/  HFMA2 R12, -RZ, RZ, 0, 0 ;  /* 0x00000000ff0c7431 */ /* 0x000fe200000001ff */
[----:B------:R-:W-:Y:S01]  /*17a0*/  ISETP.EQ.OR P4, PT, R2, RZ, P5 ;  /* 0x000000ff0200720c */ /* 0x000fe20002f82670 */
[----:B------:R-:W-:Y:S01]  /*17b0*/  IMAD.MOV.U32 R15, RZ, RZ, 0x1 ;  /* 0x00000001ff0f7424 */ /* 0x000fe200078e00ff */
[----:B------:R-:W-:Y:S01]  /*17c0*/  PLOP3.LUT P1, PT, P1, PT, PT, 0x8, 0x80 ;  /* 0x000000000080781c */ /* 0x000fe20000f2e170 */
[----:B------:R-:W-:Y:S01]  /*17d0*/  IMAD.MOV.U32 R14, RZ, RZ, RZ ;  /* 0x000000ffff0e7224 */ /* 0x000fe200078e00ff */
[----:B------:R-:W-:Y:S01]  /*17e0*/  MOV R8, 0x1 ;  /* 0x0000000100087802 */ /* 0x000fe20000000f00 */
[----:B------:R-:W4:Y:S01]  /*17f0*/  LDC R0, c[0x0][0x374] ;  /* 0x0000dd00ff007b82 */ /* 0x000f220000000800 */
[----:B------:R-:W-:Y:S01]  /*1800*/  IMAD.MOV.U32 R10, RZ, RZ, RZ ;  /* 0x000000ffff0a7224 */ /* 0x000fe200078e00ff */
[----:B------:R-:W2:Y:S01]  /*1810*/  LDCU.64 UR22, c[0x0][0x348] ;  /* 0x00006900ff1677ac */ /* 0x000ea20008000a00 */
[----:B------:R-:W-:Y:S01]  /*1820*/  UMOV UR6, URZ ;  /* 0x000000ff00067c82 */ /* 0x000fe20008000000 */
[----:B-1----:R-:W-:-:S04]  /*1830*/  UIADD3 UR5, UPT, UPT, UR13, 0x1f, URZ ;  /* 0x0000001f0d057890 */ /* 0x002fc8000fffe0ff */
[----:B------:R-:W-:-:S04]  /*1840*/  USHF.R.S32.HI UR4, URZ, 0x1f, UR5 ;  /* 0x0000001fff047899 */ /* 0x000fc80008011405 */
[----:B------:R-:W-:-:S04]  /*1850*/  ULEA.HI UR4, UR4, UR5, URZ, 0x5 ;  /* 0x0000000504047291 */ /* 0x000fc8000f8f28ff */
[----:B------:R-:W-:Y:S02]  /*1860*/  USHF.R.S32.HI UR15, URZ, 0x5, UR4 ;  /* 0x00000005ff0f7899 */ /* 0x000fe40008011404 */
[----:B------:R-:W-:Y:S02]  /*1870*/  UIADD3 UR4, UPT, UPT, UR13, -0x1, URZ ;  /* 0xffffffff0d047890 */ /* 0x000fe4000fffe0ff */
[----:B------:R-:W-:Y:S02]  /*1880*/  UISETP.LT.U32.AND UP0, UPT, UR15, 0x22, UPT ;  /* 0x000000220f00788c */ /* 0x000fe4000bf01070 */
[----:B------:R-:W-:Y:S02]  /*1890*/  UISETP.GE.U32.AND UP1, UPT, UR4, -0x3f, UPT ;  /* 0xffffffc10400788c */ /* 0x000fe4000bf26070 */
[----:B------:R-:W-:Y:S02]  /*18a0*/  USEL UR14, UR15, 0x22, UP0 ;  /* 0x000000220f0e7887 */ /* 0x000fe40008000000 */
[----:B------:R-:W-:-:S02]  /*18b0*/  UIADD3 UR13, UPT, UPT, UR13, 0x3e, URZ ;  /* 0x0000003e0d0d7890 */ /* 0x000fc4000fffe0ff */
[----:B------:R-:W-:Y:S02]  /*18c0*/  UIADD3 UR5, UPT, UPT, UR14, -0x1, URZ ;  /* 0xffffffff0e057890 */ /* 0x000fe4000fffe0ff */
[----:B------:R-:W-:-:S03]  /*18d0*/  UIADD3 UR7, UPT, UPT, UR15, -UR14, URZ ;  /* 0x8000000e0f077290 */ /* 0x000fc6000fffe0ff */
[----:B------:R-:W-:-:S04]  /*18e0*/  @UP1 UIADD3 UR5, UPT, UPT, UR14, URZ, URZ ;  /* 0x000000ff0e051290 */ /* 0x000fc8000fffe0ff */
[----:B--2---:R-:W-:-:S12]  /*18f0*/  UIADD3 UR5, UPT, UPT, UR5, 0x1, URZ ;  /* 0x0000000105057890 */ /* 0x004fd8000fffe0ff */
.L_x_36:
[----:B------:R-:W-:Y:S01]  /*1900*/  UISETP.NE.AND UP0, UPT, UR37, URZ, UPT ;  /* 0x000000ff2500728c */ /* 0x000fe2000bf05270 */
[----:B------:R-:W1:Y:S08]  /*1910*/  S2UR UR37, SR_CgaCtaId ;  /* 0x00000000002579c3 */ /* 0x000e700000008800 */
[----:B------:R-:W-:Y:S05]  /*1920*/  BRA.U UP0, `(.L_x_19) ;  /* 0x0000000100347547 */ /* 0x000fea000b800000 */
[----:B------:R-:W2:Y:S01]  /*1930*/  S2R R2, SR_CgaCtaId ;  /* 0x0000000000027919 */ /* 0x000ea20000008800 */
[----:B------:R-:W-:-:S04]  /*1940*/  MOV R3, 0x400 ;  /* 0x0000040000037802 */ /* 0x000fc80000000f00 */
[----:B--2---:R-:W-:Y:S02]  /*1950*/  LEA R3, R2, R3, 0x18 ;  /* 0x0000000302037211 */ /* 0x004fe400078ec0ff */
[----:B------:R-:W-:-:S03]  /*1960*/  SHF.L.U32 R2, R8, 0x1f, RZ ;  /* 0x0000001f08027819 */ /* 0x000fc600000006ff */
[----:B------:R-:W-:-:S04]  /*1970*/  IMAD R3, R10, 0x8, R3 ;  /* 0x000000080a037824 */ /* 0x000fc800078e0203 */
[----:B------:R-:W2:Y:S02]  /*1980*/  SYNCS.PHASECHK.TRANS64.TRYWAIT P0, [R3+URZ+0x2c0], R2 ;  /* 0x0002c002030075a7 */ /* 0x000ea400080011ff */
[----:B--2---:R-:W-:Y:S05]  /*1990*/  @!P0 BRA `(.L_x_20) ;  /* 0x0000006800e08947 */ /* 0x004fea0003800000 */
.L_x_136:
[----:B------:R-:W-:Y:S01]  /*19a0*/  VIADD R10, R10, 0x1 ;  /* 0x000000010a0a7836 */ /* 0x000fe20000000000 */
[----:B------:R2:W-:Y:S04]  /*19b0*/  SYNCS.ARRIVE.TRANS64.A1T0 RZ, [R3+URZ+0x2b0], RZ ;  /* 0x0002b0ff03ff79a7 */ /* 0x0005e800081000ff */
[----:B------:R-:W-:-:S04]  /*19c0*/  ISETP.NE.AND P0, PT, R10, 0x2, PT ;  /* 0x000000020a00780c */ /* 0x000fc80003f05270 */
[----:B------:R-:W-:Y:S02]  /*19d0*/  SEL R10, R10, RZ, P0 ;  /* 0x000000ff0a0a7207 */ /* 0x000fe40000000000 */
[----:B--2---:R-:W-:-:S04]  /*19e0*/  SEL R3, RZ, 0x1, P0 ;  /* 0x00000001ff037807 */ /* 0x004fc80000000000 */
[----:B------:R-:W-:-:S07]  /*19f0*/  LOP3.LUT R8, R8, R3, RZ, 0x3c, !PT ;  /* 0x0000000308087212 */ /* 0x000fce00078e3cff */
.L_x_19:
[----:B------:R-:W-:Y:S01]  /*1a00*/  UMOV UR4, 0x400 ;  /* 0x0000040000047882 */ /* 0x000fe20000000000 */
[----:B------:R-:W-:Y:S01]  /*1a10*/  SHF.L.U32 R2, R15, 0x1f, RZ ;  /* 0x0000001f0f027819 */ /* 0x000fe200000006ff */
[----:B-1----:R-:W-:Y:S01]  /*1a20*/  ULEA UR4, UR37, UR4, 0x18 ;  /* 0x0000000425047291 */ /* 0x002fe2000f8ec0ff */
[----:B------:R-:W-:Y:S01]  /*1a30*/  R2UR UR35, R21 ;  /* 0x00000000152372ca */ /* 0x000fe200000e0000 */
[----:B------:R-:W-:Y:S01]  /*1a40*/  UISETP.GE.U32.AND UP0, UPT, UR13, 0x3f, UPT ;  /* 0x0000003f0d00788c */ /* 0x000fe2000bf06070 */
[----:B------:R-:W-:Y:S01]  /*1a50*/  R2UR UR11, R20 ;  /* 0x00000000140b72ca */ /* 0x000fe200000e0000 */
[----:B------:R-:W-:Y:S01]  /*1a60*/  ULEA UR8, UR6, UR4, 0x3 ;  /* 0x0000000406087291 */ /* 0x000fe2000f8e18ff */
[----:B------:R-:W-:-:S08]  /*1a70*/  UMOV UR24, URZ ;  /* 0x000000ff00187c82 */ /* 0x000fd00008000000 */
[----:B------:R1:W2:Y:S01]  /*1a80*/  SYNCS.PHASECHK.TRANS64.TRYWAIT P0, [UR8+0x110], R2 ;  /* 0x00011002ff0075a7 */ /* 0x0002a20008001108 */
[----:B------:R-:W-:Y:S02]  /*1a90*/  USHF.L.U32 UR35, UR35, 0x6, URZ ;  /* 0x0000000623237899 */ /* 0x000fe400080006ff */
[----:B------:R-:W-:Y:S01]  /*1aa0*/  USHF.L.U32 UR11, UR11, 0x7, URZ ;  /* 0x000000070b0b7899 */ /* 0x000fe200080006ff */
[----:B------:R-:W-:Y:S11]  /*1ab0*/  BRA.U !UP0, `(.L_x_21) ;  /* 0x0000000108a87547 */ /* 0x000ff6000b800000 */
[----:B------:R-:W-:Y:S01]  /*1ac0*/  UMOV UR16, URZ ;  /* 0x000000ff00107c82 */ /* 0x000fe20008000000 */
[----:B------:R-:W-:-:S05]  /*1ad0*/  UMOV UR17, UR6 ;  /* 0x0000000600117c82 */ /* 0x000fca0008000000 */
.L_x_26:
[----:B-1----:R-:W-:Y:S01]  /*1ae0*/  ULEA UR33, UR17, UR4, 0x3 ;  /* 0x0000000411217291 */ /* 0x002fe2000f8e18ff */
[----:B--2---:R-:W-:Y:S01]  /*1af0*/  @!P5 MOV R3, 0x1800 ;  /* 0x000018000003d802 */ /* 0x004fe20000000f00 */
[----:B--2---:R-:W-:Y:S10]  /*1b00*/  @P0 BRA `(.L_x_22) ;  /* 0x00000000000c0947 */ /* 0x004ff40003800000 */
[----:B------:R-:W-:-:S04]  /*1b10*/  SHF.L.U32 R5, R15, 0x1f, RZ ;  /* 0x0000001f0f057819 */ /* 0x000fc800000006ff */
[----:B------:R-:W2:Y:S02]  /*1b20*/  SYNCS.PHASECHK.TRANS64.TRYWAIT P0, [UR33+0x110], R5 ;  /* 0x00011005ff0075a7 */ /* 0x000ea40008001121 */
[----:B--2---:R-:W-:Y:S05]  /*1b30*/  @!P0 BRA `(.L_x_23) ;  /* 0x00000068008c8947 */ /* 0x004fea0003800000 */
.L_x_22:
[----:B------:R2:W-:Y:S01]  /*1b40*/  @!P5 SYNCS.ARRIVE.TRANS64 RZ, [UR33], R3 ;  /* 0x00000003ffffd9a7 */ /* 0x0005e20008000021 */
[----:B------:R-:W-:Y:S04]  /*1b50*/  BSSY.RECONVERGENT B0, `(.L_x_24) ;  /* 0x0000003000007945 */ /* 0x000fe80003800200 */
[----:B------:R-:W-:Y:S05]  /*1b60*/  @P4 BRA `(.L_x_25) ;  /* 0x0000000000044947 */ /* 0x000fea0003800000 */
[----:B------:R-:W-:Y:S05]  /*1b70*/  BPT.TRAP 0x1 ;  /* 0x000000040000795c */ /* 0x000fea0000300000 */
.L_x_25:
[----:B------:R-:W-:Y:S05]  /*1b80*/  BSYNC.RECONVERGENT B0 ;  /* 0x0000000000007941 */ /* 0x000fea0003800200 */
.L_x_24:
[----:B------:R-:W-:Y:S02]  /*1b90*/  UIADD3 UR6, UPT, UPT, UR17, 0x1, URZ ;  /* 0x0000000111067890 */ /* 0x000fe4000fffe0ff */
[----:B------:R-:W-:Y:S02]  /*1ba0*/  ULEA UR32, UR17, UR4, 0xb ;  /* 0x0000000411207291 */ /* 0x000fe4000f8e58ff */
[----:B------:R-:W-:Y:S02]  /*1bb0*/  UISETP.NE.AND UP0, UPT, UR6, 0x22, UPT ;  /* 0x000000220600788c */ /* 0x000fe4000bf05270 */
[----:B------:R-:W-:Y:S02]  /*1bc0*/  UIADD3 UR26, UP1, UPT, UR22, 0x80, URZ ;  /* 0x00000080161a7890 */ /* 0x000fe4000ff3e0ff */
[----:B------:R-:W-:Y:S02]  /*1bd0*/  USEL UR9, URZ, 0x1, UP0 ;  /* 0x00000001ff097887 */ /* 0x000fe40008000000 */
[----:B------:R-:W-:-:S02]  /*1be0*/  USEL UR6, UR6, URZ, UP0 ;  /* 0x000000ff06067287 */ /* 0x000fc40008000000 */
[----:B------:R-:W-:Y:S02]  /*1bf0*/  UIADD3 UR20, UP0, UPT, UR22, 0x180, URZ ;  /* 0x0000018016147890 */ /* 0x000fe4000ff1e0ff */
[----:B------:R-:W-:Y:S01]  /*1c00*/  ULEA UR8, UR6, UR4, 0x3 ;  /* 0x0000000406087291 */ /* 0x000fe2000f8e18ff */
[----:B------:R-:W-:Y:S01]  /*1c10*/  LOP3.LUT R15, R15, UR9, RZ, 0x3c, !PT ;  /* 0x000000090f0f7c12 */ /* 0x000fe2000f8e3cff */
[----:B------:R-:W-:Y:S02]  /*1c20*/  USHF.L.U32 UR34, UR16, 0x5, URZ ;  /* 0x0000000510227899 */ /* 0x000fe400080006ff */
[----:B------:R-:W-:Y:S01]  /*1c30*/  UIADD3.X UR27, UPT, UPT, URZ, UR23, URZ, UP1, !UPT ;  /* 0x00000017ff1b7290 */ /* 0x000fe20008ffe4ff */
[----:B-1----:R-:W-:Y:S01]  /*1c40*/  SHF.L.U32 R2, R15, 0x1f, RZ ;  /* 0x0000001f0f027819 */ /* 0x002fe200000006ff */
[----:B------:R-:W-:Y:S02]  /*1c50*/  UIADD3 UR32, UPT, UPT, UR32, 0x4600, URZ ;  /* 0x0000460020207890 */ /* 0x000fe4000fffe0ff */
[----:B------:R-:W-:Y:S01]  /*1c60*/  UIADD3.X UR21, UPT, UPT, URZ, UR23, URZ, UP0, !UPT ;  /* 0x00000017ff157290 */ /* 0x000fe200087fe4ff */
[----:B------:R1:W1:Y:S01]  /*1c70*/  SYNCS.PHASECHK.TRANS64.TRYWAIT P0, [UR8+0x110], R2 ;  /* 0x00011002ff0075a7 */ /* 0x0002620008001108 */
[----:B------:R-:W-:Y:S01]  /*1c80*/  ULEA UR8, UR17, UR4, 0xc ;  /* 0x0000000411087291 */ /* 0x000fe2000f8e60ff */
[----:B------:R-:W-:Y:S01]  /*1c90*/  UMOV UR18, 0x0 ;  /* 0x0000000000127882 */ /* 0x000fe20000000000 */
[----:B------:R-:W-:-:S02]  /*1ca0*/  UMOV UR19, 0x10000000 ;  /* 0x1000000000137882 */ /* 0x000fc40000000000 */
[----:B------:R-:W-:Y:S01]  /*1cb0*/  UIADD3 UR8, UPT, UPT, UR8, 0x15600, URZ ;  /* 0x0001560008087890 */ /* 0x000fe2000fffe0ff */
[----:B------:R1:W-:Y:S01]  /*1cc0*/  UTMALDG.3D [UR32], [UR26], desc[UR18] ;  /* 0x000012201a0075b4 */ /* 0x0003e20008011000 */
[----:B------:R-:W-:Y:S01]  /*1cd0*/  UMOV UR12, UR36 ;  /* 0x00000024000c7c82 */ /* 0x000fe20008000000 */
[----:B------:R-:W-:Y:S01]  /*1ce0*/  UMOV UR9, UR33 ;  /* 0x0000002100097c82 */ /* 0x000fe20008000000 */
[----:B------:R-:W-:Y:S01]  /*1cf0*/  UMOV UR10, UR34 ;  /* 0x00000022000a7c82 */ /* 0x000fe20008000000 */
[----:B------:R-:W-:Y:S01]  /*1d00*/  UIADD3 UR16, UPT, UPT, UR16, 0x1, URZ ;  /* 0x0000000110107890 */ /* 0x000fe2000fffe0ff */
[----:B------:R-:W-:Y:S01]  /*1d10*/  UMOV UR24, UR5 ;  /* 0x0000000500187c82 */ /* 0x000fe20008000000 */
[----:B------:R-:W-:Y:S02]  /*1d20*/  UMOV UR17, UR6 ;  /* 0x0000000600117c82 */ /* 0x000fe40008000000 */
[----:B------:R1:W-:Y:S01]  /*1d30*/  UTMALDG.3D [UR8], [UR20], desc[UR18] ;  /* 0x00001208140075b4 */ /* 0x0003e20008011000 */
[----:B------:R-:W-:-:S09]  /*1d40*/  UISETP.NE.AND UP0, UPT, UR16, UR5, UPT ;  /* 0x000000051000728c */ /* 0x000fd2000bf05270 */
[----:B------:R-:W-:Y:S05]  /*1d50*/  BRA.U UP0, `(.L_x_26) ;  /* 0xfffffffd00607547 */ /* 0x000fea000b83ffff */
.L_x_21:
[----:B-1----:R-:W-:Y:S01]  /*1d60*/  ULEA UR8, UR6, UR4, 0x3 ;  /* 0x0000000406087291 */ /* 0x002fe2000f8e18ff */
[----:B------:R-:W-:Y:S01]  /*1d70*/  SHF.L.U32 R2, R15, 0x1f, RZ ;  /* 0x0000001f0f027819 */ /* 0x000fe200000006ff */
[----:B------:R-:W-:Y:S01]  /*1d80*/  @!P1 SYNCS.ARRIVE.TRANS64.A1T0 RZ, [UR4+0x248], RZ ;  /* 0x000248ffffff99a7 */ /* 0x000fe20008100004 */
[----:B------:R-:W-:-:S06]  /*1d90*/  UISETP.GT.AND UP0, UPT, UR15, UR14, UPT ;  /* 0x0000000e0f00728c */ /* 0x000fcc000bf04270 */
[----:B--2---:R1:W2:Y:S03]  /*1da0*/  SYNCS.PHASECHK.TRANS64.TRYWAIT P0, [UR8+0x110], R2 ;  /* 0x00011002ff0075a7 */ /* 0x0042a60008001108 */
[----:B------:R-:W-:Y:S05]  /*1db0*/  BRA.U !UP0, `(.L_x_27) ;  /* 0x0000000108ac7547 */ /* 0x000fea000b800000 */
[----:B------:R-:W-:Y:S01]  /*1dc0*/  UIADD3 UR21, UPT, UPT, UR7, UR24, URZ ;  /* 0x0000001807157290 */ /* 0x000fe2000fffe0ff */
[----:B------:R-:W-:-:S11]  /*1dd0*/  UMOV UR25, UR6 ;  /* 0x0000000600197c82 */ /* 0x000fd60008000000 */
.L_x_32:
[----:B-1----:R-:W-:Y:S01]  /*1de0*/  ULEA UR17, UR25, UR4, 0x3 ;  /* 0x0000000419117291 */ /* 0x002fe2000f8e18ff */
[----:B--2---:R-:W-:Y:S01]  /*1df0*/  @!P5 MOV R3, 0x1800 ;  /* 0x000018000003d802 */ /* 0x004fe20000000f00 */
[----:B--2---:R-:W-:Y:S10]  /*1e00*/  @P0 BRA `(.L_x_28) ;  /* 0x00000000000c0947 */ /* 0x004ff40003800000 */
[----:B------:R-:W-:-:S04]  /*1e10*/  SHF.L.U32 R5, R15, 0x1f, RZ ;  /* 0x0000001f0f057819 */ /* 0x000fc800000006ff */
[----:B------:R-:W2:Y:S02]  /*1e20*/  SYNCS.PHASECHK.TRANS64.TRYWAIT P0, [UR17+0x110], R5 ;  /* 0x00011005ff0075a7 */ /* 0x000ea40008001111 */
[----:B--2---:R-:W-:Y:S05]  /*1e30*/  @!P0 BRA `(.L_x_29) ;  /* 0x0000006400e48947 */ /* 0x004fea0003800000 */
.L_x_28:
[----:B------:R2:W-:Y:S01]  /*1e40*/  @!P5 SYNCS.ARRIVE.TRANS64 RZ, [UR17], R3 ;  /* 0x00000003ffffd9a7 */ /* 0x0005e20008000011 */
[----:B------:R-:W-:Y:S04]  /*1e50*/  BSSY.RECONVERGENT B0, `(.L_x_30) ;  /* 0x0000003000007945 */ /* 0x000fe80003800200 */
[----:B------:R-:W-:Y:S05]  /*1e60*/  @P4 BRA `(.L_x_31) ;  /* 0x0000000000044947 */ /* 0x000fea0003800000 */
[----:B------:R-:W-:Y:S05]  /*1e70*/  BPT.TRAP 0x1 ;  /* 0x000000040000795c */ /* 0x000fea0000300000 */
.L_x_31:
[----:B------:R-:W-:Y:S05]  /*1e80*/  BSYNC.RECONVERGENT B0 ;  /* 0x0000000000007941 */ /* 0x000fea0003800200 */
.L_x_30:
        /* <DEDUP_REMOVED lines=10> */
[----:B------:R-:W-:Y:S01]  /*1f30*/  UIADD3 UR16, UPT, UPT, UR16, 0x4600, URZ ;  /* 0x0000460010107890 */ /* 0x000fe2000fffe0ff */
[----:B-1----:R-:W-:Y:S01]  /*1f40*/  SHF.L.U32 R2, R15, 0x1f, RZ ;  /* 0x0000001f0f027819 */ /* 0x002fe200000006ff */
[----:B------:R-:W-:Y:S02]  /*1f50*/  UIADD3.X UR31, UPT, UPT, URZ, UR23, URZ, UP1, !UPT ;  /* 0x00000017ff1f7290 */ /* 0x000fe40008ffe4ff */
[----:B------:R-:W-:Y:S01]  /*1f60*/  UIADD3.X UR29, UPT, UPT, URZ, UR23, URZ, UP0, !UPT ;  /* 0x00000017ff1d7290 */ /* 0x000fe200087fe4ff */
[----:B------:R1:W1:Y:S01]  /*1f70*/  SYNCS.PHASECHK.TRANS64.TRYWAIT P0, [UR8+0x110], R2 ;  /* 0x00011002ff0075a7 */ /* 0x0002620008001108 */
[----:B------:R-:W-:Y:S01]  /*1f80*/  ULEA UR8, UR25, UR4, 0xc ;  /* 0x0000000419087291 */ /* 0x000fe2000f8e60ff */
[----:B------:R-:W-:Y:S01]  /*1f90*/  UMOV UR26, 0x0 ;  /* 0x00000000001a7882 */ /* 0x000fe20000000000 */
[----:B------:R-:W-:-:S02]  /*1fa0*/  UMOV UR27, 0x10000000 ;  /* 0x10000000001b7882 */ /* 0x000fc40000000000 */
[----:B------:R-:W-:Y:S01]  /*1fb0*/  UIADD3 UR8, UPT, UPT, UR8, 0x15600, URZ ;  /* 0x0001560008087890 */ /* 0x000fe2000fffe0ff */
[----:B------:R-:W-:Y:S01]  /*1fc0*/  UMOV UR19, UR35 ;  /* 0x0000002300137c82 */ /* 0x000fe20008000000 */
[----:B------:R-:W-:Y:S01]  /*1fd0*/  UMOV UR20, UR36 ;  /* 0x0000002400147c82 */ /* 0x000fe20008000000 */
[----:B------:R-:W-:Y:S01]  /*1fe0*/  UMOV UR12, UR36 ;  /* 0x00000024000c7c82 */ /* 0x000fe20008000000 */
[----:B------:R-:W-:Y:S01]  /*1ff0*/  UMOV UR9, UR17 ;  /* 0x0000001100097c82 */ /* 0x000fe20008000000 */
[----:B------:R-:W-:Y:S01]  /*2000*/  UMOV UR10, UR18 ;  /* 0x00000012000a7c82 */ /* 0x000fe20008000000 */
[----:B------:R1:W-:Y:S01]  /*2010*/  UTMALDG.3D [UR16], [UR30], desc[UR26] ;  /* 0x00001a101e0075b4 */ /* 0x0003e20008011000 */
[----:B------:R-:W-:Y:S01]  /*2020*/  UIADD3 UR24, UPT, UPT, UR24, 0x1, URZ ;  /* 0x0000000118187890 */ /* 0x000fe2000fffe0ff */
[----:B------:R-:W-:-:S03]  /*2030*/  UMOV UR25, UR6 ;  /* 0x0000000600197c82 */ /* 0x000fc60008000000 */
[----:B------:R-:W-:Y:S01]  /*2040*/  UISETP.NE.AND UP0, UPT, UR24, UR21, UPT ;  /* 0x000000151800728c */ /* 0x000fe2000bf05270 */
[----:B------:R1:W-:Y:S08]  /*2050*/  UTMALDG.3D [UR8], [UR28], desc[UR26] ;  /* 0x00001a081c0075b4 */ /* 0x0003f00008011000 */
[----:B------:R-:W-:Y:S05]  /*2060*/  BRA.U UP0, `(.L_x_32) ;  /* 0xfffffffd005c7547 */ /* 0x000fea000b83ffff */
.L_x_27:
[----:B-1----:R-:W-:Y:S01]  /*2070*/  LEA R2, R14, UR4, 0x3 ;  /* 0x000000040e027c11 */ /* 0x002fe2000f8e18ff */
[----:B------:R-:W-:Y:S01]  /*2080*/  NOP ;  /* 0x0000000000007918 */ /* 0x000fe20000000000 */
[----:B--2---:R-:W-:Y:S02]  /*2090*/  SHF.L.U32 R3, R12, 0x1f, RZ ;  /* 0x0000001f0c037819 */ /* 0x004fe400000006ff */
[----:B------:R-:W-:Y:S02]  /*20a0*/  LEA R4, R14, UR4, 0x4 ;  /* 0x000000040e047c11 */ /* 0x000fe4000f8e20ff */
[----:B------:R-:W1:Y:S02]  /*20b0*/  SYNCS.PHASECHK.TRANS64.TRYWAIT P0, [R2+URZ+0x250], R3 ;  /* 0x00025003020075a7 */ /* 0x000e6400080011ff */
[----:B-1----:R-:W-:Y:S05]  /*20c0*/  @!P0 BRA `(.L_x_33) ;  /* 0x0000006400588947 */ /* 0x002fea0003800000 */
.L_x_139:
[----:B------:R-:W2:Y:S01]  /*20d0*/  LDS.128 R4, [R4+0x2e0] ;  /* 0x0002e00004047984 */ /* 0x000ea20000000c00 */
[----:B---3--:R-:W-:Y:S01]  /*20e0*/  ISETP.GE.AND P0, PT, R40, 0x1, PT ;  /* 0x000000012800780c */ /* 0x008fe20003f06270 */
[----:B-1----:R-:W-:Y:S01]  /*20f0*/  VIADD R2, R2, 0x260 ;  /* 0x0000026002027836 */ /* 0x002fe20000000000 */
[----:B------:R-:W-:Y:S01]  /*2100*/  @!PT LDS RZ, [RZ] ;  /* 0x00000000fffff984 */ /* 0x000fe20000000800 */
[----:B------:R-:W-:Y:S01]  /*2110*/  @!PT LDS RZ, [RZ] ;  /* 0x00000000fffff984 */ /* 0x000fe20000000800 */
[----:B------:R-:W-:Y:S01]  /*2120*/  @!PT LDS RZ, [RZ] ;  /* 0x00000000fffff984 */ /* 0x000fe20000000800 */
[----:B------:R-:W-:Y:S01]  /*2130*/  @!PT LDS RZ, [RZ] ;  /* 0x00000000fffff984 */ /* 0x000fe20000000800 */
[----:B------:R1:W-:Y:S06]  /*2140*/  MEMBAR.ALL.CTA ;  /* 0x0000000000007992 */ /* 0x0003ec0000008000 */
[----:B-1----:R-:W1:Y:S01]  /*2150*/  FENCE.VIEW.ASYNC.S ;  /* 0x00000000000073c6 */ /* 0x002e620000000000 */
[----:B------:R-:W-:-:S04]  /*2160*/  PRMT R2, RZ, 0x654, R2 ;  /* 0x00000654ff027816 */ /* 0x000fc80000000002 */
[----:B-1----:R1:W-:Y:S01]  /*2170*/  SYNCS.ARRIVE.TRANS64.RED.A1T0 RZ, [R2+URZ], RZ ;  /* 0x000000ff02ff79a7 */ /* 0x0023e200081004ff */
[----:B--2---:R-:W-:-:S13]  /*2180*/  LOP3.LUT P2, RZ, R6, 0x1, RZ, 0xc0, !PT ;  /* 0x0000000106ff7812 */ /* 0x004fda000784c0ff */
[----:B------:R-:W-:Y:S01]  /*2190*/  @P2 SHF.R.U32.HI R3, RZ, 0x10, R5 ;  /* 0x00000010ff032819 */ /* 0x000fe20000011605 */
[----:B------:R-:W-:Y:S01]  /*21a0*/  VOTEU.ANY UP0, P2 ;  /* 0x0000000000ff7886 */ /* 0x000fe20001000100 */
[----:B------:R-:W-:Y:S02]  /*21b0*/  @P2 MOV R13, R4 ;  /* 0x00000004000d2202 */ /* 0x000fe40000000f00 */
[----:B------:R-:W-:Y:S02]  /*21c0*/  @P2 R2UR.BROADCAST UR8, R3 ;  /* 0x00000000030822ca */ /* 0x000fe400008e0000 */
[----:B------:R-:W-:-:S11]  /*21d0*/  @P2 LOP3.LUT R11, R5, 0xffff, RZ, 0xc0, !PT ;  /* 0x0000ffff050b2812 */ /* 0x000fd600078ec0ff */
[----:B------:R-:W-:Y:S01]  /*21e0*/  @UP0 UMOV UR36, UR8 ;  /* 0x0000000800240c82 */ /* 0x000fe20008000000 */
[----:B-1----:R-:W-:Y:S05]  /*21f0*/  @!P0 BRA `(.L_x_34) ;  /* 0x0000000000b88947 */ /* 0x002fea0003800000 */
[----:B------:R-:W4:Y:S01]  /*2200*/  LDC.64 R4, c[0x0][0xb18] ;  /* 0x0002c600ff047b82 */ /* 0x000f220000000a00 */
[----:B------:R-:W-:-:S07]  /*2210*/  ISETP.NE.AND P3, PT, R40, 0x1, PT ;  /* 0x000000012800780c */ /* 0x000fce0003f65270 */
[----:B------:R-:W1:Y:S08]  /*2220*/  LDC.64 R6, c[0x0][0xb10] ;  /* 0x0002c400ff067b82 */ /* 0x000e700000000a00 */
[----:B------:R-:W2:Y:S08]  /*2230*/  LDC R16, c[0x0][0xb20] ;  /* 0x0002c800ff107b82 */ /* 0x000eb00000000800 */
[----:B------:R-:W3:Y:S01]  /*2240*/  LDC R18, c[0x0][0xb0c] ;  /* 0x0002c300ff127b82 */ /* 0x000ee20000000800 */
[----:B----4-:R-:W-:Y:S01]  /*2250*/  IMAD.HI.U32 R17, R0, R5, RZ ;  /* 0x0000000500117227 */ /* 0x010fe200078e00ff */
[----:B------:R-:W-:-:S03]  /*2260*/  ISETP.NE.AND P0, PT, R4, 0x1, PT ;  /* 0x000000010400780c */ /* 0x000fc60003f05270 */
[----:B------:R-:W-:-:S03]  /*2270*/  IMAD.HI.U32 R5, R11, R5, RZ ;  /* 0x000000050b057227 */ /* 0x000fc600078e00ff */
[----:B------:R-:W4:Y:S01]  /*2280*/  LDC.64 R2, c[0x0][0xb28] ;  /* 0x0002ca00ff027b82 */ /* 0x000f220000000a00 */
[----:B-1----:R-:W-:-:S04]  /*2290*/  IMAD.HI.U32 R20, R9, R6, RZ ;  /* 0x0000000609147227 */ /* 0x002fc800078e00ff */
[----:B------:R-:W-:Y:S01]  /*22a0*/  IMAD.HI.U32 R22, R13, R6, RZ ;  /* 0x000000060d167227 */ /* 0x000fe200078e00ff */
[----:B------:R-:W-:Y:S02]  /*22b0*/  SHF.R.U32.HI R20, RZ, R7, R20 ;  /* 0x00000007ff147219 */ /* 0x000fe40000011614 */
[-C--:B--2---:R-:W-:Y:S02]  /*22c0*/  SHF.R.U32.HI R17, RZ, R16.reuse, R17 ;  /* 0x00000010ff117219 */ /* 0x084fe40000011611 */
[----:B------:R-:W-:Y:S02]  /*22d0*/  SHF.R.U32.HI R16, RZ, R16, R5 ;  /* 0x00000010ff107219 */ /* 0x000fe40000011605 */
[----:B------:R-:W-:Y:S02]  /*22e0*/  SEL R17, R0, R17, !P0 ;  /* 0x0000001100117207 */ /* 0x000fe40004000000 */
[----:B------:R-:W-:Y:S02]  /*22f0*/  SHF.R.U32.HI R22, RZ, R7, R22 ;  /* 0x00000007ff167219 */ /* 0x000fe40000011616 */
[----:B---3--:R-:W-:-:S02]  /*2300*/  ISETP.NE.AND P1, PT, R18, 0x1, PT ;  /* 0x000000011200780c */ /* 0x008fc40003f25270 */
[----:B------:R-:W-:Y:S02]  /*2310*/  SEL R5, R11, R16, !P0 ;  /* 0x000000100b057207 */ /* 0x000fe40004000000 */
[----:B------:R-:W-:Y:S02]  /*2320*/  SEL R19, R9, R20, !P1 ;  /* 0x0000001409137207 */ /* 0x000fe40004800000 */
[----:B------:R-:W-:Y:S01]  /*2330*/  SEL R7, R13, R22, !P1 ;  /* 0x000000160d077207 */ /* 0x000fe20004800000 */
[----:B----4-:R-:W-:-:S04]  /*2340*/  IMAD.HI.U32 R20, R17, R2, RZ ;  /* 0x0000000211147227 */ /* 0x010fc800078e00ff */
[----:B------:R-:W-:Y:S01]  /*2350*/  IMAD.HI.U32 R6, R19, R2, RZ ;  /* 0x0000000213067227 */ /* 0x000fe200078e00ff */
[----:B------:R-:W-:-:S04]  /*2360*/  @P3 SHF.R.U32.HI R17, RZ, R3, R20 ;  /* 0x00000003ff113219 */ /* 0x000fc80000011614 */
        /* <DEDUP_REMOVED lines=8> */
[----:B------:R-:W-:-:S04]  /*23f0*/  @!P0 IMAD.HI.U32 R16, R7, R2, RZ ;  /* 0x0000000207108227 */ /* 0x000fc800078e00ff */
[----:B------:R-:W-:Y:S01]  /*2400*/  IMAD.MOV R2, RZ, RZ, -R6 ;  /* 0x000000ffff027224 */ /* 0x000fe200078e0a06 */
[----:B------:R-:W-:-:S03]  /*2410*/  @!P0 SHF.R.U32.HI R16, RZ, R3, R16 ;  /* 0x00000003ff108219 */ /* 0x000fc60000011610 */
[----:B------:R-:W-:Y:S01]  /*2420*/  IMAD R2, R40, R2, R5 ;  /* 0x0000000228027224 */ /* 0x000fe200078e0205 */
[----:B------:R-:W-:Y:S02]  /*2430*/  @!P0 SEL R3, R7, R16, !P3 ;  /* 0x0000001007038207 */ /* 0x000fe40005800000 */
[----:B------:R-:W-:-:S03]  /*2440*/  IADD3 R16, PT, PT, -R5, RZ, RZ ;  /* 0x000000ff05107210 */ /* 0x000fc60007ffe1ff */
[--C-:B------:R-:W-:Y:S02]  /*2450*/  @!P0 IMAD.IADD R6, R6, 0x1, -R3.reuse ;  /* 0x0000000106068824 */ /* 0x100fe400078e0a03 */
[----:B------:R-:W-:Y:S01]  /*2460*/  @!P0 IMAD R3, R2, R19, R3 ;  /* 0x0000001302038224 */ /* 0x000fe200078e0203 */
[----:B------:R-:W-:Y:S01]  /*2470*/  IADD3 R2, PT, PT, -R7, RZ, RZ ;  /* 0x000000ff07027210 */ /* 0x000fe20007ffe1ff */
[----:B------:R-:W-:Y:S02]  /*2480*/  @!P0 IMAD R5, R40, R6, R7 ;  /* 0x0000000628058224 */ /* 0x000fe400078e0207 */
[----:B------:R-:W-:Y:S02]  /*2490*/  IMAD R11, R4, R16, R11 ;  /* 0x00000010040b7224 */ /* 0x000fe400078e020b */
[----:B------:R-:W-:Y:S02]  /*24a0*/  @!P0 IMAD.MOV.U32 R7, RZ, RZ, R3 ;  /* 0x000000ffff078224 */ /* 0x000fe400078e0003 */
[----:B------:R-:W-:-:S02]  /*24b0*/  IMAD R2, R18, R2, R13 ;  /* 0x0000000212027224 */ /* 0x000fc400078e020d */
[----:B------:R-:W-:Y:S02]  /*24c0*/  IMAD R11, R5, R4, R11 ;  /* 0x00000004050b7224 */ /* 0x000fe400078e020b */
[----:B------:R-:W-:Y:S02]  /*24d0*/  IMAD R13, R7, R18, R2 ;  /* 0x00000012070d7224 */ /* 0x000fe400078e0202 */
.L_x_34:
[----:B------:R-:W1:Y:S02]  /*24e0*/  LDCU UR8, c[0x0][0xb30] ;  /* 0x00016600ff0877ac */ /* 0x000e640008000800 */
[----:B-1----:R-:W-:-:S09]  /*24f0*/  UISETP.NE.AND UP0, UPT, UR8, 0x1, UPT ;  /* 0x000000010800788c */ /* 0x002fd2000bf05270 */
[----:B------:R-:W-:Y:S05]  /*2500*/  BRA.U UP0, `(.L_x_35) ;  /* 0x0000000100407547 */ /* 0x000fea000b800000 */
[----:B------:R-:W1:Y:S08]  /*2510*/  LDC.64 R4, c[0x0][0xb10] ;  /* 0x0002c400ff047b82 */ /* 0x000e700000000a00 */
[----:B------:R-:W2:Y:S08]  /*2520*/  LDC.64 R2, c[0x0][0xb18] ;  /* 0x0002c600ff027b82 */ /* 0x000eb00000000a00 */
[----:B------:R-:W3:Y:S08]  /*2530*/  LDC R6, c[0x0][0xb20] ;  /* 0x0002c800ff067b82 */ /* 0x000ef00000000800 */
[----:B------:R-:W4:Y:S01]  /*2540*/  LDC R16, c[0x0][0xb0c] ;  /* 0x0002c300ff107b82 */ /* 0x000f220000000800 */
[----:B-1----:R-:W-:-:S05]  /*2550*/  IMAD.HI.U32 R4, R13, R4, RZ ;  /* 0x000000040d047227 */ /* 0x002fca00078e00ff */
[----:B------:R-:W-:Y:S01]  /*2560*/  SHF.R.U32.HI R4, RZ, R5, R4 ;  /* 0x00000005ff047219 */ /* 0x000fe20000011604 */
[----:B--2---:R-:W-:Y:S01]  /*2570*/  IMAD.HI.U32 R3, R11, R3, RZ ;  /* 0x000000030b037227 */ /* 0x004fe200078e00ff */
[----:B------:R-:W-:-:S04]  /*2580*/  ISETP.NE.AND P0, PT, R2, 0x1, PT ;  /* 0x000000010200780c */ /* 0x000fc80003f05270 */
[----:B---3--:R-:W-:-:S04]  /*2590*/  SHF.R.U32.HI R6, RZ, R6, R3 ;  /* 0x00000006ff067219 */ /* 0x008fc80000011603 */
[----:B------:R-:W-:Y:S02]  /*25a0*/  SEL R3, R11, R6, !P0 ;  /* 0x000000060b037207 */ /* 0x000fe40004000000 */
[----:B----4-:R-:W-:-:S04]  /*25b0*/  ISETP.NE.AND P1, PT, R16, 0x1, PT ;  /* 0x000000011000780c */ /* 0x010fc80003f25270 */
[----:B------:R-:W-:-:S05]  /*25c0*/  SEL R4, R13, R4, !P1 ;  /* 0x000000040d047207 */ /* 0x000fca0004800000 */
[----:B------:R-:W-:Y:S02]  /*25d0*/  IMAD.IADD R5, R3, 0x1, -R4 ;  /* 0x0000000103057824 */ /* 0x000fe400078e0a04 */
[----:B------:R-:W-:Y:S02]  /*25e0*/  IMAD.IADD R3, R4, 0x1, -R3 ;  /* 0x0000000104037824 */ /* 0x000fe400078e0a03 */
[----:B------:R-:W-:Y:S02]  /*25f0*/  IMAD R13, R5, R16, R13 ;  /* 0x00000010050d7224 */ /* 0x000fe400078e020d */
[----:B------:R-:W-:-:S07]  /*2600*/  IMAD R11, R3, R2, R11 ;  /* 0x00000002030b7224 */ /* 0x000fce00078e020b */
.L_x_35:
[----:B------:R-:W-:Y:S01]  /*2610*/  VIADD R14, R14, 0x1 ;  /* 0x000000010e0e7836 */ /* 0x000fe20000000000 */
[----:B------:R-:W-:Y:S01]  /*2620*/  PLOP3.LUT P1, PT, PT, PT, PT, 0x80, 0x8 ;  /* 0x000000000008781c */ /* 0x000fe20003f2f070 */
[----:B------:R-:W-:Y:S02]  /*2630*/  IMAD.IADD R21, R13, 0x1, R96 ;  /* 0x000000010d157824 */ /* 0x000fe400078e0260 */
[----:B------:R-:W-:Y:S01]  /*2640*/  IMAD.IADD R20, R11, 0x1, R94 ;  /* 0x000000010b147824 */ /* 0x000fe200078e025e */
[----:B------:R-:W-:-:S04]  /*2650*/  ISETP.NE.AND P0, PT, R14, 0x2, PT ;  /* 0x000000020e00780c */ /* 0x000fc80003f05270 */
[----:B------:R-:W-:Y:S02]  /*2660*/  SEL R3, RZ, 0x1, P0 ;  /* 0x00000001ff037807 */ /* 0x000fe40000000000 */
[----:B------:R-:W-:Y:S02]  /*2670*/  SEL R14, R14, RZ, P0 ;  /* 0x000000ff0e0e7207 */ /* 0x000fe40000000000 */
[----:B------:R-:W-:Y:S01]  /*2680*/  LOP3.LUT R12, R12, R3, RZ, 0x3c, !PT ;  /* 0x000000030c0c7212 */ /* 0x000fe200078e3cff */
[----:B------:R-:W-:Y:S06]  /*2690*/  @P2 BRA `(.L_x_36) ;  /* 0xfffffff000982947 */ /* 0x000fec000383ffff */
[----:B------:R-:W-:Y:S01]  /*26a0*/  UIADD3 UR4, UPT, UPT, UR4, 0x110, URZ ;  /* 0x0000011004047890 */ /* 0x000fe2000fffe0ff */
[----:B------:R-:W-:-:S03]  /*26b0*/  SHF.L.U32 R3, R15, 0x1f, RZ ;  /* 0x0000001f0f037819 */ /* 0x000fc600000006ff */
[----:B------:R-:W-:-:S09]  /*26c0*/  ULEA UR5, UR6, UR4, 0x3 ;  /* 0x0000000406057291 */ /* 0x000fd2000f8e18ff */
[----:B------:R-:W1:Y:S02]  /*26d0*/  SYNCS.PHASECHK.TRANS64.TRYWAIT P0, [UR5], R3 ;  /* 0x00000003ff0075a7 */ /* 0x000e640008001105 */
[----:B-1----:R-:W-:Y:S05]  /*26e0*/  @!P0 BRA `(.L_x_37) ;  /* 0x0000005c00e48947 */ /* 0x002fea0003800000 */
.L_x_141:
[----:B------:R-:W-:-:S04]  /*26f0*/  UIADD3 UR6, UPT, UPT, UR6, 0x1, URZ ;  /* 0x0000000106067890 */ /* 0x000fc8000fffe0ff */
[----:B------:R-:W-:-:S04]  /*2700*/  UISETP.NE.AND UP0, UPT, UR6, 0x22, UPT ;  /* 0x000000220600788c */ /* 0x000fc8000bf05270 */
[----:B------:R-:W-:Y:S02]  /*2710*/  USEL UR7, URZ, 0x1, UP0 ;  /* 0x00000001ff077887 */ /* 0x000fe40008000000 */
[----:B------:R-:W-:-:S04]  /*2720*/  USEL UR6, UR6, URZ, UP0 ;  /* 0x000000ff06067287 */ /* 0x000fc80008000000 */
[----:B------:R-:W-:Y:S01]  /*2730*/  ULEA UR5, UR6, UR4, 0x3 ;  /* 0x0000000406057291 */ /* 0x000fe2000f8e18ff */
[----:B------:R-:W-:-:S04]  /*2740*/  LOP3.LUT R2, R15, UR7, RZ, 0x3c, !PT ;  /* 0x000000070f027c12 */ /* 0x000fc8000f8e3cff */
[----:B-1----:R-:W-:-:S04]  /*2750*/  SHF.L.U32 R3, R2, 0x1f, RZ ;  /* 0x0000001f02037819 */ /* 0x002fc800000006ff */
[----:B------:R-:W1:Y:S02]  /*2760*/  SYNCS.PHASECHK.TRANS64.TRYWAIT P0, [UR5], R3 ;  /* 0x00000003ff0075a7 */ /* 0x000e640008001105 */
[----:B-1----:R-:W-:Y:S05]  /*2770*/  @!P0 BRA `(.L_x_38) ;  /* 0x0000005c00d88947 */ /* 0x002fea0003800000 */
.L_x_143:
        /* <DEDUP_REMOVED lines=9> */
.L_x_145:
        /* <DEDUP_REMOVED lines=9> */
.L_x_147:
        /* <DEDUP_REMOVED lines=9> */
.L_x_149:
        /* <DEDUP_REMOVED lines=9> */
.L_x_151:
        /* <DEDUP_REMOVED lines=9> */
.L_x_153:
        /* <DEDUP_REMOVED lines=9> */
.L_x_155:
        /* <DEDUP_REMOVED lines=9> */
.L_x_157:
        /* <DEDUP_REMOVED lines=9> */
.L_x_159:
        /* <DEDUP_REMOVED lines=9> */
.L_x_161:
        /* <DEDUP_REMOVED lines=9> */
.L_x_163:
        /* <DEDUP_REMOVED lines=9> */
.L_x_165:
        /* <DEDUP_REMOVED lines=9> */
.L_x_167:
        /* <DEDUP_REMOVED lines=9> */
.L_x_169:
        /* <DEDUP_REMOVED lines=9> */
.L_x_171:
        /* <DEDUP_REMOVED lines=9> */
.L_x_173:
        /* <DEDUP_REMOVED lines=9> */
.L_x_175:
        /* <DEDUP_REMOVED lines=9> */
.L_x_177:
        /* <DEDUP_REMOVED lines=9> */
.L_x_179:
        /* <DEDUP_REMOVED lines=9> */
.L_x_181:
        /* <DEDUP_REMOVED lines=9> */
.L_x_183:
        /* <DEDUP_REMOVED lines=9> */
.L_x_185:
        /* <DEDUP_REMOVED lines=9> */
.L_x_187:
        /* <DEDUP_REMOVED lines=9> */
.L_x_189:
        /* <DEDUP_REMOVED lines=9> */
.L_x_191:
        /* <DEDUP_REMOVED lines=9> */
.L_x_193:
        /* <DEDUP_REMOVED lines=9> */
.L_x_195:
        /* <DEDUP_REMOVED lines=9> */
.L_x_197:
        /* <DEDUP_REMOVED lines=9> */
.L_x_199:
        /* <DEDUP_REMOVED lines=9> */
.L_x_201:
        /* <DEDUP_REMOVED lines=9> */
.L_x_203:
        /* <DEDUP_REMOVED lines=9> */
.L_x_205:
[----:B------:R-:W-:-:S04]  /*38f0*/  UIADD3 UR6, UPT, UPT, UR6, 0x1, URZ ;  /* 0x0000000106067890 */ /* 0x000fc8000fffe0ff */
[----:B------:R-:W-:-:S04]  /*3900*/  UISETP.NE.AND UP0, UPT, UR6, 0x22, UPT ;  /* 0x000000220600788c */ /* 0x000fc8000bf05270 */
[----:B------:R-:W-:Y:S02]  /*3910*/  USEL UR5, URZ, 0x1, UP0 ;  /* 0x00000001ff057887 */ /* 0x000fe40008000000 */
[----:B------:R-:W-:-:S04]  /*3920*/  USEL UR6, UR6, URZ, UP0 ;  /* 0x000000ff06067287 */ /* 0x000fc80008000000 */
[----:B------:R-:W-:Y:S01]  /*3930*/  ULEA UR6, UR6, UR4, 0x3 ;  /* 0x0000000406067291 */ /* 0x000fe2000f8e18ff */
[----:B-1----:R-:W-:-:S04]  /*3940*/  LOP3.LUT R3, R2, UR5, RZ, 0x3c, !PT ;  /* 0x0000000502037c12 */ /* 0x002fc8000f8e3cff */
[----:B------:R-:W-:Y:S01]  /*3950*/  SHF.L.U32 R3, R3, 0x1f, RZ ;  /* 0x0000001f03037819 */ /* 0x000fe200000006ff */
[----:B----4-:R-:W-:-:S07]  /*3960*/  IMAD.U32 R0, RZ, RZ, UR6 ;  /* 0x00000006ff007e24 */ /* 0x010fce000f8e00ff */
.L_x_70:
[----:B-1----:R1:W2:Y:S02]  /*3970*/  SYNCS.PHASECHK.TRANS64.TRYWAIT P0, [R0+URZ], R3 ;  /* 0x00000003000075a7 */ /* 0x0022a400080011ff */
[----:B--2---:R-:W-:Y:S05]  /*3980*/  @!P0 NANOSLEEP.SYNCS 0x989680 ;  /* 0x009896800000895d */ /* 0x004fea0003900000 */
[----:B------:R-:W2:Y:S02]  /*3990*/  @!P0 SYNCS.PHASECHK.TRANS64 P0, [R0+URZ], R3 ;  /* 0x00000003000085a7 */ /* 0x000ea400080010ff */
[----:B--2---:R-:W-:Y:S05]  /*39a0*/  @P0 EXIT ;  /* 0x000000000000094d */ /* 0x004fea0003800000 */
[----:B------:R-:W-:Y:S05]  /*39b0*/  BRA `(.L_x_70) ;  /* 0xfffffffc00ec7947 */ /* 0x000fea000383ffff */
.L_x_18:
[----:B------:R-:W-:-:S04]  /*39c0*/  UISETP.NE.AND UP1, UPT, UR37, URZ, UPT ;  /* 0x000000ff2500728c */ /* 0x000fc8000bf25270 */
[----:B------:R-:W-:-:S09]  /*39d0*/  UISETP.NE.OR UP1, UPT, UR8, 0x1, UP1 ;  /* 0x000000010800788c */ /* 0x000fd20008f25670 */
[----:B------:R-:W-:Y:S05]  /*39e0*/  BRA.U UP1, `(.L_x_71) ;  /* 0x0000000501487547 */ /* 0x000fea000b800000 */
[----:B------:R-:W-:Y:S01]  /*39f0*/  ISETP.NE.AND P2, PT, R2, RZ, PT ;  /* 0x000000ff0200720c */ /* 0x000fe20003f45270 */
[----:B------:R-:W-:Y:S01]  /*3a00*/  IMAD.MOV.U32 R12, RZ, RZ, 0x1 ;  /* 0x00000001ff0c7424 */ /* 0x000fe200078e00ff */
[----:B------:R-:W-:Y:S02]  /*3a10*/  CS2R R10, SRZ ;  /* 0x00000000000a7805 */ /* 0x000fe4000001ff00 */
[----:B------:R-:W-:Y:S01]  /*3a20*/  CS2R R8, SRZ ;  /* 0x0000000000087805 */ /* 0x000fe2000001ff00 */
[----:B------:R-:W-:Y:S01]  /*3a30*/  UMOV UR4, 0x400 ;  /* 0x0000040000047882 */ /* 0x000fe20000000000 */
[----:B------:R-:W-:Y:S01]  /*3a40*/  UMOV UR6, URZ ;  /* 0x000000ff00067c82 */ /* 0x000fe20008000000 */
[----:B------:R-:W-:-:S12]  /*3a50*/  ULEA UR37, UR37, UR4, 0x18 ;  /* 0x0000000425257291 */ /* 0x000fd8000f8ec0ff */
.L_x_75:
[----:B------:R-:W-:Y:S02]  /*3a60*/  LEA R0, R8, UR37, 0x3 ;  /* 0x0000002508007c11 */ /* 0x000fe4000f8e18ff */
[----:B------:R-:W-:-:S03]  /*3a70*/  SHF.L.U32 R5, R9, 0x1f, RZ ;  /* 0x0000001f09057819 */ /* 0x000fc600000006ff */
[----:B------:R-:W-:Y:S01]  /*3a80*/  VIADD R4, R0, 0x2c0 ;  /* 0x000002c000047836 */ /* 0x000fe20000000000 */
[----:B------:R-:W1:Y:S02]  /*3a90*/  SYNCS.PHASECHK.TRANS64.TRYWAIT P0, [R0+URZ+0x2b0], R5 ;  /* 0x0002b005000075a7 */ /* 0x000e6400080011ff */
[----:B-1----:R-:W-:Y:S05]  /*3aa0*/  @!P0 BRA `(.L_x_72) ;  /* 0x00000058000c8947 */ /* 0x002fea0003800000 */
.L_x_206:
[----:B------:R-:W-:Y:S01]  /*3ab0*/  ULEA UR5, UR6, UR37, 0x3 ;  /* 0x0000002506057291 */ /* 0x000fe2000f8e18ff */
[----:B------:R-:W-:Y:S02]  /*3ac0*/  PRMT R4, RZ, 0x654, R4 ;  /* 0x00000654ff047816 */ /* 0x000fe40000000004 */
[----:B-1----:R-:W-:Y:S01]  /*3ad0*/  SHF.L.U32 R5, R12, 0x1f, RZ ;  /* 0x0000001f0c057819 */ /* 0x002fe200000006ff */
[----:B------:R-:W-:Y:S01]  /*3ae0*/  UIADD3 UR4, UPT, UPT, UR5, 0x250, URZ ;  /* 0x0000025005047890 */ /* 0x000fe2000fffe0ff */
[----:B------:R1:W-:Y:S05]  /*3af0*/  SYNCS.ARRIVE.TRANS64.RED.A1T0 RZ, [R4+URZ], RZ ;  /* 0x000000ff04ff79a7 */ /* 0x0003ea00081004ff */
[----:B------:R-:W-:Y:S01]  /*3b00*/  IMAD.U32 R7, RZ, RZ, UR4 ;  /* 0x00000004ff077e24 */ /* 0x000fe2000f8e00ff */
[----:B------:R-:W2:Y:S04]  /*3b10*/  SYNCS.PHASECHK.TRANS64.TRYWAIT P0, [UR5+0x260], R5 ;  /* 0x00026005ff0075a7 */ /* 0x000ea80008001105 */
[----:B------:R-:W-:Y:S01]  /*3b20*/  PRMT R6, R2, 0x654, R7 ;  /* 0x0000065402067816 */ /* 0x000fe20000000007 */
[----:B-1----:R-:W-:Y:S01]  /*3b30*/  @!P2 IMAD.MOV.U32 R4, RZ, RZ, 0x10 ;  /* 0x00000010ff04a424 */ /* 0x002fe200078e00ff */
[----:B--2---:R-:W-:Y:S06]  /*3b40*/  @!P0 BRA `(.L_x_73) ;  /* 0x0000005400f88947 */ /* 0x004fec0003800000 */
.L_x_208:
[----:B------:R-:W-:Y:S01]  /*3b50*/  ULEA UR4, UR6, UR37, 0x4 ;  /* 0x0000002506047291 */ /* 0x000fe2000f8e20ff */
[----:B------:R-:W-:Y:S01]  /*3b60*/  SEL R3, R6, R3, !P2 ;  /* 0x0000000306037207 */ /* 0x000fe20005000000 */
[----:B------:R-:W-:Y:S01]  /*3b70*/  UIADD3 UR5, UPT, UPT, UR5, 0x250, URZ ;  /* 0x0000025005057890 */ /* 0x000fe2000fffe0ff */
[----:B-1----:R-:W-:Y:S01]  /*3b80*/  LEA R0, R11, UR37, 0x3 ;  /* 0x000000250b007c11 */ /* 0x002fe2000f8e18ff */
[----:B------:R-:W-:Y:S01]  /*3b90*/  UIADD3 UR4, UPT, UPT, UR4, 0x2e0, URZ ;  /* 0x000002e004047890 */ /* 0x000fe2000fffe0ff */
[----:B------:R-:W-:Y:S01]  /*3ba0*/  SHF.L.U32 R5, R10, 0x1f, RZ ;  /* 0x0000001f0a057819 */ /* 0x000fe200000006ff */
[----:B------:R1:W-:Y:S01]  /*3bb0*/  @!P2 SYNCS.ARRIVE.TRANS64.RED RZ, [R3+URZ], R4 ;  /* 0x0000000403ffa9a7 */ /* 0x0003e200080004ff */
[----:B------:R-:W-:Y:S01]  /*3bc0*/  UIADD3 UR6, UPT, UPT, UR6, 0x1, URZ ;  /* 0x0000000106067890 */ /* 0x000fe2000fffe0ff */
[----:B------:R-:W-:-:S03]  /*3bd0*/  VIADD R8, R8, 0x1 ;  /* 0x0000000108087836 */ /* 0x000fc60000000000 */
[----:B------:R-:W-:Y:S02]  /*3be0*/  UISETP.NE.AND UP0, UPT, UR6, 0x2, UPT ;  /* 0x000000020600788c */ /* 0x000fe4000bf05270 */
[----:B------:R-:W-:Y:S06]  /*3bf0*/  UGETNEXTWORKID.BROADCAST [UR4], [UR5] ;  /* 0x00000000040073ca */ /* 0x000fec0008000100 */
[----:B------:R-:W-:Y:S01]  /*3c00*/  USEL UR4, URZ, 0x1, UP0 ;  /* 0x00000001ff047887 */ /* 0x000fe20008000000 */
[----:B------:R-:W-:Y:S01]  /*3c10*/  ISETP.NE.AND P0, PT, R8, 0x2, PT ;  /* 0x000000020800780c */ /* 0x000fe20003f05270 */
[----:B------:R-:W-:Y:S01]  /*3c20*/  USEL UR6, UR6, URZ, UP0 ;  /* 0x000000ff06067287 */ /* 0x000fe20008000000 */
[----:B------:R-:W2:Y:S03]  /*3c30*/  SYNCS.PHASECHK.TRANS64.TRYWAIT P1, [R0+URZ+0x250], R5 ;  /* 0x00025005000075a7 */ /* 0x000ea600080211ff */
[----:B------:R-:W-:Y:S01]  /*3c40*/  LOP3.LUT R12, R12, UR4, RZ, 0x3c, !PT ;  /* 0x000000040c0c7c12 */ /* 0x000fe2000f8e3cff */
[----:B-12---:R-:W-:Y:S07]  /*3c50*/  @!P1 BRA `(.L_x_74) ;  /* 0x0000005400cc9947 */ /* 0x006fee0003800000 */
.L_x_209:
[C---:B------:R-:W-:Y:S01]  /*3c60*/  LEA R4, R11.reuse, UR37, 0x4 ;  /* 0x000000250b047c11 */ /* 0x040fe2000f8e20ff */
[----:B-1----:R-:W-:Y:S01]  /*3c70*/  VIADD R0, R0, 0x260 ;  /* 0x0000026000007836 */ /* 0x002fe20000000000 */
[----:B------:R-:W-:Y:S01]  /*3c80*/  SEL R8, R8, RZ, P0 ;  /* 0x000000ff08087207 */ /* 0x000fe20000000000 */
[----:B------:R-:W-:-:S03]  /*3c90*/  VIADD R11, R11, 0x1 ;  /* 0x000000010b0b7836 */ /* 0x000fc60000000000 */
[----:B------:R-:W1:Y:S01]  /*3ca0*/  LDS.128 R4, [R4+0x2e0] ;  /* 0x0002e00004047984 */ /* 0x000e620000000c00 */
[----:B------:R-:W-:Y:S02]  /*3cb0*/  PRMT R0, RZ, 0x654, R0 ;  /* 0x00000654ff007816 */ /* 0x000fe40000000000 */
[C---:B------:R-:W-:Y:S01]  /*3cc0*/  ISETP.NE.AND P1, PT, R11.reuse, 0x2, PT ;  /* 0x000000020b00780c */ /* 0x040fe20003f25270 */
[----:B------:R-:W-:Y:S01]  /*3cd0*/  @!PT LDS RZ, [RZ] ;  /* 0x00000000fffff984 */ /* 0x000fe20000000800 */
[----:B------:R-:W-:Y:S01]  /*3ce0*/  @!PT LDS RZ, [RZ] ;  /* 0x00000000fffff984 */ /* 0x000fe20000000800 */
[----:B------:R-:W-:Y:S01]  /*3cf0*/  @!PT LDS RZ, [RZ] ;  /* 0x00000000fffff984 */ /* 0x000fe20000000800 */
[----:B------:R-:W-:Y:S01]  /*3d00*/  @!PT LDS RZ, [RZ] ;  /* 0x00000000fffff984 */ /* 0x000fe20000000800 */
[----:B------:R2:W-:Y:S06]  /*3d10*/  MEMBAR.ALL.CTA ;  /* 0x0000000000007992 */ /* 0x0005ec0000008000 */
[----:B--2---:R-:W2:Y:S01]  /*3d20*/  FENCE.VIEW.ASYNC.S ;  /* 0x00000000000073c6 */ /* 0x004ea20000000000 */
[----:B------:R-:W-:Y:S01]  /*3d30*/  SEL R11, R11, RZ, P1 ;  /* 0x000000ff0b0b7207 */ /* 0x000fe20000800000 */
[----:B--2---:R2:W-:Y:S01]  /*3d40*/  SYNCS.ARRIVE.TRANS64.RED.A1T0 RZ, [R0+URZ], RZ ;  /* 0x000000ff00ff79a7 */ /* 0x0045e200081004ff */
[----:B-1----:R-:W-:-:S02]  /*3d50*/  LOP3.LUT P3, RZ, R6, 0x1, RZ, 0xc0, !PT ;  /* 0x0000000106ff7812 */ /* 0x002fc4000786c0ff */
[----:B------:R-:W-:-:S04]  /*3d60*/  SEL R5, RZ, 0x1, P1 ;  /* 0x00000001ff057807 */ /* 0x000fc80000800000 */
[----:B------:R-:W-:Y:S02]  /*3d70*/  LOP3.LUT R10, R10, R5, RZ, 0x3c, !PT ;  /* 0x000000050a0a7212 */ /* 0x000fe400078e3cff */
[----:B--2---:R-:W-:-:S04]  /*3d80*/  SEL R0, RZ, 0x1, P0 ;  /* 0x00000001ff007807 */ /* 0x004fc80000000000 */
[----:B------:R-:W-:Y:S01]  /*3d90*/  LOP3.LUT R9, R9, R0, RZ, 0x3c, !PT ;  /* 0x0000000009097212 */ /* 0x000fe200078e3cff */
[----:B------:R-:W-:Y:S06]  /*3da0*/  @P3 BRA `(.L_x_75) ;  /* 0xfffffffc002c3947 */ /* 0x000fec000383ffff */
[----:B------:R-:W-:Y:S01]  /*3db0*/  ULEA UR5, UR6, UR37, 0x3 ;  /* 0x0000002506057291 */ /* 0x000fe2000f8e18ff */
[----:B------:R-:W-:-:S08]  /*3dc0*/  SHF.L.U32 R3, R12, 0x1f, RZ ;  /* 0x0000001f0c037819 */ /* 0x000fd000000006ff */
[----:B------:R-:W1:Y:S02]  /*3dd0*/  SYNCS.PHASECHK.TRANS64 P0, [UR5+0x260], R3 ;  /* 0x00026003ff0075a7 */ /* 0x000e640008001005 */
[----:B-1----:R-:W-:Y:S05]  /*3de0*/  @P0 BRA `(.L_x_76) ;  /* 0x0000000000080947 */ /* 0x002fea0003800000 */
[----:B------:R-:W1:Y:S02]  /*3df0*/  SYNCS.PHASECHK.TRANS64.TRYWAIT P0, [UR5+0x260], R3 ;  /* 0x00026003ff0075a7 */ /* 0x000e640008001105 */
[----:B-1----:R-:W-:Y:S05]  /*3e00*/  @!P0 BRA `(.L_x_77) ;  /* 0x0000005400748947 */ /* 0x002fea0003800000 */
.L_x_76:
[----:B------:R-:W-:-:S04]  /*3e10*/  UIADD3 UR4, UPT, UPT, UR6, 0x1, URZ ;  /* 0x0000000106047890 */ /* 0x000fc8000fffe0ff */
[----:B------:R-:W-:-:S04]  /*3e20*/  UISETP.NE.AND UP0, UPT, UR4, 0x2, UPT ;  /* 0x000000020400788c */ /* 0x000fc8000bf05270 */
[----:B------:R-:W-:Y:S02]  /*3e30*/  USEL UR7, URZ, 0x1, UP0 ;  /* 0x00000001ff077887 */ /* 0x000fe40008000000 */
[----:B------:R-:W-:-:S04]  /*3e40*/  USEL UR4, UR4, URZ, UP0 ;  /* 0x000000ff04047287 */ /* 0x000fc80008000000 */
[----:B------:R-:W-:Y:S01]  /*3e50*/  ULEA UR4, UR4, UR37, 0x3 ;  /* 0x0000002504047291 */ /* 0x000fe2000f8e18ff */
[----:B-1----:R-:W-:-:S04]  /*3e60*/  LOP3.LUT R3, R12, UR7, RZ, 0x3c, !PT ;  /* 0x000000070c037c12 */ /* 0x002fc8000f8e3cff */
[----:B------:R-:W-:-:S04]  /*3e70*/  SHF.L.U32 R0, R3, 0x1f, RZ ;  /* 0x0000001f03007819 */ /* 0x000fc800000006ff */
[----:B------:R-:W1:Y:S02]  /*3e80*/  SYNCS.PHASECHK.TRANS64 P0, [UR4+0x260], R0 ;  /* 0x00026000ff0075a7 */ /* 0x000e640008001004 */
[----:B-1----:R-:W-:Y:S05]  /*3e90*/  @P0 EXIT ;  /* 0x000000000000094d */ /* 0x002fea0003800000 */
[----:B------:R-:W-:Y:S02]  /*3ea0*/  SHF.L.U32 R3, R3, 0x1f, RZ ;  /* 0x0000001f03037819 */ /* 0x000fe400000006ff */
[----:B------:R-:W-:-:S07]  /*3eb0*/  MOV R0, UR4 ;  /* 0x0000000400007c02 */ /* 0x000fce0008000f00 */
.L_x_78:
[----:B-1----:R1:W2:Y:S02]  /*3ec0*/  SYNCS.PHASECHK.TRANS64.TRYWAIT P0, [R0+URZ+0x260], R3 ;  /* 0x00026003000075a7 */ /* 0x0022a400080011ff */
[----:B--2---:R-:W-:Y:S05]  /*3ed0*/  @!P0 NANOSLEEP.SYNCS 0x989680 ;  /* 0x009896800000895d */ /* 0x004fea0003900000 */
[----:B------:R-:W2:Y:S02]  /*3ee0*/  @!P0 SYNCS.PHASECHK.TRANS64 P0, [R0+URZ+0x260], R3 ;  /* 0x00026003000085a7 */ /* 0x000ea400080010ff */
[----:B--2---:R-:W-:Y:S05]  /*3ef0*/  @P0 EXIT ;  /* 0x000000000000094d */ /* 0x004fea0003800000 */
[----:B------:R-:W-:Y:S05]  /*3f00*/  BRA `(.L_x_78) ;  /* 0xfffffffc00ec7947 */ /* 0x000fea000383ffff */
.L_x_71:
[----:B------:R-:W-:-:S09]  /*3f10*/  UISETP.NE.AND UP1, UPT, UR8, URZ, UPT ;  /* 0x000000ff0800728c */ /* 0x000fd2000bf25270 */
[----:B------:R-:W-:Y:S05]  /*3f20*/  BRA.U UP1, `(.L_x_79) ;  /* 0x0000000d01787547 */ /* 0x000fea000b800000 */
[----:B------:R-:W-:Y:S01]  /*3f30*/  UMOV UR4, 0x40 ;  /* 0x0000004000047882 */ /* 0x000fe20000000000 */
[----:B------:R-:W-:Y:S01]  /*3f40*/  NOP ;  /* 0x0000000000007918 */ /* 0x000fe20000000000 */
[----:B------:R-:W-:Y:S01]  /*3f50*/  ULEA UR4, UR37, UR4, 0x18 ;  /* 0x0000000425047291 */ /* 0x000fe2000f8ec0ff */
[----:B------:R-:W-:Y:S02]  /*3f60*/  UMOV UR5, 0x400 ;  /* 0x0000040000057882 */ /* 0x000fe40000000000 */
[----:B------:R-:W-:-:S06]  /*3f70*/  ULEA UR37, UR37, UR5, 0x18 ;  /* 0x0000000525257291 */ /* 0x000fcc000f8ec0ff */
[----:B------:R-:W1:Y:S02]  /*3f80*/  LDS.U8 R0, [UR4+0x1c] ;  /* 0x00001c04ff007984 */ /* 0x000e640008000000 */
[----:B-1----:R-:W-:-:S13]  /*3f90*/  ISETP.NE.AND P0, PT, R0, RZ, PT ;  /* 0x000000ff0000720c */ /* 0x002fda0003f05270 */
[----:B------:R-:W-:Y:S05]  /*3fa0*/  @P0 BRA `(.L_x_80) ;  /* 0x0000000000580947 */ /* 0x000fea0003800000 */
[----:B------:R-:W-:-:S13]  /*3fb0*/  ELECT P0, URZ, PT ;  /* 0x0000000000ff782f */ /* 0x000fda0003800000 */
[----:B------:R-:W-:Y:S05]  /*3fc0*/  @!P0 BRA `(.L_x_81) ;  /* 0x0000000000608947 */ /* 0x000fea0003800000 */
[----:B------:R-:W-:Y:S01]  /*3fd0*/  UMOV UR5, 0x10 ;  /* 0x0000001000057882 */ /* 0x000fe20000000000 */
[----:B------:R-:W-:Y:S01]  /*3fe0*/  HFMA2 R0, -RZ, RZ, 0, 5.9604644775390625e-08 ;  /* 0x00000001ff007431 */ /* 0x000fe200000001ff */
[----:B------:R-:W-:-:S03]  /*3ff0*/  MOV R2, 0xffff ;  /* 0x0000ffff00027802 */ /* 0x000fc60000000f00 */
[----:B------:R-:W-:Y:S04]  /*4000*/  DEPBAR.LE SB1, 0x36 ;  /* 0x00009d800000791a */ /* 0x000fe80000000000 */
[----:B------:R-:W1:Y:S02]  /*4010*/  UTCATOMSWS.FIND_AND_SET.ALIGN UP0, UR5, UR5 ;  /* 0x00000005000575e3 */ /* 0x000e640008000800 */
[----:B-1----:R-:W-:Y:S01]  /*4020*/  MOV R3, UR5 ;  /* 0x0000000500037c02 */ /* 0x002fe20008000f00 */
[----:B------:R-:W-:Y:S06]  /*4030*/  BRA.U UP0, `(.L_x_82) ;  /* 0x0000000100187547 */ /* 0x000fec000b800000 */
.L_x_83:
[----:B------:R-:W-:Y:S05]  /*4040*/  NANOSLEEP 0x64 ;  /* 0x000000640000795d */ /* 0x000fea0003800000 */
[----:B------:R-:W-:-:S05]  /*4050*/  UMOV UR5, 0x10 ;  /* 0x0000001000057882 */ /* 0x000fca0000000000 */
[----:B------:R-:W-:Y:S04]  /*4060*/  DEPBAR.LE SB1, 0x36 ;  /* 0x00009d800000791a */ /* 0x000fe80000000000 */
[----:B------:R-:W1:Y:S02]  /*4070*/  UTCATOMSWS.FIND_AND_SET.ALIGN UP0, UR5, UR5 ;  /* 0x00000005000575e3 */ /* 0x000e640008000800 */
[----:B-1----:R-:W-:Y:S01]  /*4080*/  MOV R3, UR5 ;  /* 0x0000000500037c02 */ /* 0x002fe20008000f00 */
[----:B------:R-:W-:Y:S05]  /*4090*/  BRA.U !UP0, `(.L_x_83) ;  /* 0xfffffffd08e87547 */ /* 0x000fea000b83ffff */
.L_x_82:
[-C--:B------:R-:W-:Y:S02]  /*40a0*/  SHF.L.U32 R2, R2, R3.reuse, RZ ;  /* 0x0000000302027219 */ /* 0x080fe400000006ff */
[----:B------:R-:W-:Y:S01]  /*40b0*/  SHF.L.U32 R0, R0, R3, RZ ;  /* 0x0000000300007219 */ /* 0x000fe200000006ff */
[----:B------:R-:W-:Y:S02]  /*40c0*/  IMAD.SHL.U32 R3, R3, 0x20, RZ ;  /* 0x0000002003037824 */ /* 0x000fe400078e00ff */
[----:B------:R1:W-:Y:S04]  /*40d0*/  ATOMS.OR RZ, [UR4+0x14], R2 ;  /* 0x00001402ffff798c */ /* 0x0003e8000b000004 */
[----:B------:R1:W-:Y:S04]  /*40e0*/  ATOMS.OR RZ, [UR4+0x18], R0 ;  /* 0x00001800ffff798c */ /* 0x0003e8000b000004 */
[----:B------:R1:W-:Y:S01]  /*40f0*/  STS [UR37+0x300], R3 ;  /* 0x00030003ff007988 */ /* 0x0003e20008000825 */
[----:B------:R-:W-:Y:S05]  /*4100*/  BRA `(.L_x_81) ;  /* 0x0000000000107947 */ /* 0x000fea0003800000 */
.L_x_80:
[----:B------:R-:W-:Y:S02]  /*4110*/  MOV R0, 0xffffffff ;  /* 0xffffffff00007802 */ /* 0x000fe40000000f00 */
[----:B------:R-:W-:-:S03]  /*4120*/  MOV R2, 0x4150 ;  /* 0x0000415000027802 */ /* 0x000fc60000000f00 */
[----:B------:R1:W-:Y:S04]  /*4130*/  STS [UR37+0x300], R0 ;  /* 0x00030000ff007988 */ /* 0x0003e80008000825 */
[----:B-1-3-5:R-:W-:Y:S05]  /*4140*/  CALL.REL.NOINC `($__internal_1_$__cuda_sm10x_tcgen05_guardrail_trap_phase_invalid_during_alloc) ;  /* 0x0000005800307944 */ /* 0x02afea0003c00000 */
.L_x_81:
[----:B------:R-:W-:Y:S05]  /*4150*/  WARPSYNC.ALL ;  /* 0x0000000000007948 */ /* 0x000fea0003800000 */
[----:B------:R-:W2:Y:S01]  /*4160*/  S2UR UR6, SR_CgaCtaId ;  /* 0x00000000000679c3 */ /* 0x000ea20000008800 */
[----:B------:R-:W-:Y:S01]  /*4170*/  UMOV UR4, 0x400 ;  /* 0x0000040000047882 */ /* 0x000fe20000000000 */
[----:B------:R-:W-:-:S06]  /*4180*/  NOP ;  /* 0x0000000000007918 */ /* 0x000fcc0000000000 */
[----:B------:R-:W-:Y:S06]  /*4190*/  BAR.ARV 0x6, 0xa0 ;  /* 0x0182800000007b1d */ /* 0x000fec0000002000 */
[----:B------:R-:W4:Y:S01]  /*41a0*/  LDCU UR7, c[0x0][0x38c] ;  /* 0x00007180ff0777ac */ /* 0x000f220008000800 */
[----:B------:R-:W-:Y:S01]  /*41b0*/  IMAD.MOV.U32 R11, RZ, RZ, 0x1 ;  /* 0x00000001ff0b7424 */ /* 0x000fe200078e00ff */
[----:B------:R-:W-:Y:S01]  /*41c0*/  CS2R R8, SRZ ;  /* 0x0000000000087805 */ /* 0x000fe2000001ff00 */
[----:B------:R-:W-:Y:S01]  /*41d0*/  IMAD.MOV.U32 R10, RZ, RZ, RZ ;  /* 0x000000ffff0a7224 */ /* 0x000fe200078e00ff */
[----:B------:R-:W-:Y:S01]  /*41e0*/  UMOV UR18, URZ ;  /* 0x000000ff00127c82 */ /* 0x000fe20008000000 */
[----:B------:R-:W-:Y:S01]  /*41f0*/  UMOV UR17, URZ ;  /* 0x000000ff00117c82 */ /* 0x000fe20008000000 */
[----:B------:R-:W-:Y:S01]  /*4200*/  UMOV UR20, 0x0 ;  /* 0x0000000000147882 */ /* 0x000fe20000000000 */
[----:B------:R-:W-:Y:S01]  /*4210*/  UMOV UR21, 0x4200090 ;  /* 0x0420009000157882 */ /* 0x000fe20000000000 */
[----:B--2---:R-:W-:Y:S01]  /*4220*/  ULEA UR6, UR6, UR4, 0x18 ;  /* 0x0000000406067291 */ /* 0x004fe2000f8ec0ff */
[----:B------:R-:W2:Y:S03]  /*4230*/  LDCU UR4, c[0x0][0x38c] ;  /* 0x00007180ff0477ac */ /* 0x000ea60008000800 */
[----:B------:R-:W-:-:S02]  /*4240*/  UIADD3 UR11, UPT, UPT, UR6, 0x4600, URZ ;  /* 0x00004600060b7890 */ /* 0x000fc4000fffe0ff */
[----:B----4-:R-:W-:-:S03]  /*4250*/  UIADD3 UR7, UPT, UPT, UR7, 0x1f, URZ ;  /* 0x0000001f07077890 */ /* 0x010fc6000fffe0ff */
[----:B-1----:R-:W1:Y:S01]  /*4260*/  LDS R0, [UR6+0x300] ;  /* 0x00030006ff007984 */ /* 0x002e620008000800 */
[----:B------:R-:W-:Y:S02]  /*4270*/  UIADD3 UR12, UPT, UPT, UR6, 0x15600, URZ ;  /* 0x00015600060c7890 */ /* 0x000fe4000fffe0ff */
[----:B------:R-:W-:Y:S02]  /*4280*/  USHF.R.S32.HI UR5, URZ, 0x1f, UR7 ;  /* 0x0000001fff057899 */ /* 0x000fe40008011407 */
[----:B------:R-:W-:Y:S02]  /*4290*/  USHF.R.U32.HI UR11, URZ, 0x4, UR11 ;  /* 0x00000004ff0b7899 */ /* 0x000fe4000801160b */
[----:B------:R-:W-:Y:S02]  /*42a0*/  ULEA.HI UR5, UR5, UR7, URZ, 0x5 ;  /* 0x0000000705057291 */ /* 0x000fe4000f8f28ff */
[----:B------:R-:W-:Y:S02]  /*42b0*/  USHF.R.U32.HI UR12, URZ, 0x4, UR12 ;  /* 0x00000004ff0c7899 */ /* 0x000fe4000801160c */
[----:B------:R-:W-:-:S02]  /*42c0*/  USHF.R.S32.HI UR5, URZ, 0x5, UR5 ;  /* 0x00000005ff057899 */ /* 0x000fc40008011405 */
[----:B------:R-:W-:Y:S02]  /*42d0*/  ULOP3.LUT UR11, UR11, 0x3fff, URZ, 0xc0, !UPT ;  /* 0x00003fff0b0b7892 */ /* 0x000fe4000f8ec0ff */
[----:B------:R-:W-:Y:S02]  /*42e0*/  UISETP.LT.AND UP0, UPT, UR5, 0x1, UPT ;  /* 0x000000010500788c */ /* 0x000fe4000bf01270 */
[----:B------:R-:W-:Y:S02]  /*42f0*/  ULOP3.LUT UR12, UR12, 0x3fff, URZ, 0xc0, !UPT ;  /* 0x00003fff0c0c7892 */ /* 0x000fe4000f8ec0ff */
[----:B------:R-:W-:Y:S02]  /*4300*/  USEL UR10, UR5, 0x1, !UP0 ;  /* 0x00000001050a7887 */ /* 0x000fe4000c000000 */
[----:B------:R-:W-:Y:S02]  /*4310*/  ULOP3.LUT UR11, UR11, 0x10000, URZ, 0xfc, !UPT ;  /* 0x000100000b0b7892 */ /* 0x000fe4000f8efcff */
[----:B------:R-:W-:-:S02]  /*4320*/  ULOP3.LUT UR12, UR12, 0x10000, URZ, 0xfc, !UPT ;  /* 0x000100000c0c7892 */ /* 0x000fc4000f8efcff */
[----:B------:R-:W-:Y:S02]  /*4330*/  UIADD3 UR10, UPT, UPT, -UR10, URZ, URZ ;  /* 0x000000ff0a0a7290 */ /* 0x000fe4000fffe1ff */
[----:B--2---:R-:W-:Y:S01]  /*4340*/  UISETP.GE.AND UP3, UPT, UR4, 0x1, UPT ;  /* 0x000000010400788c */ /* 0x004fe2000bf66270 */
[----:B-1----:R-:W-:-:S15]  /*4350*/  R2UR UR19, R0 ;  /* 0x00000000001372ca */ /* 0x002fde00000e0000 */
.L_x_90:
[----:B------:R-:W-:Y:S02]  /*4360*/  LEA R0, R10, UR6, 0x3 ;  /* 0x000000060a007c11 */ /* 0x000fe4000f8e18ff */
[----:B------:R-:W-:Y:S02]  /*4370*/  SHF.L.U32 R5, R9, 0x1f, RZ ;  /* 0x0000001f09057819 */ /* 0x000fe400000006ff */
[----:B------:R-:W-:Y:S01]  /*4380*/  PLOP3.LUT P0, PT, PT, PT, UP3, 0x80, 0x8 ;  /* 0x000000000008781c */ /* 0x000fe20003f0f038 */
[----:B------:R-:W-:Y:S01]  /*4390*/  VIADD R3, R0, 0x260 ;  /* 0x0000026000037836 */ /* 0x000fe20000000000 */
[----:B-1----:R-:W1:Y:S02]  /*43a0*/  SYNCS.PHASECHK.TRANS64.TRYWAIT P1, [R0+URZ+0x250], R5 ;  /* 0x00025005000075a7 */ /* 0x002e6400080211ff */
[----:B-1--4-:R-:W-:Y:S09]  /*43b0*/  @!P1 BRA `(.L_x_84) ;  /* 0x0000005000209947 */ /* 0x012ff20003800000 */
.L_x_211:
[----:B------:R-:W-:Y:S01]  /*43c0*/  LEA R4, R10, UR6, 0x4 ;  /* 0x000000060a047c11 */ /* 0x000fe2000f8e20ff */
[----:B------:R-:W-:Y:S01]  /*43d0*/  @UP3 ULEA UR4, UR17, UR6, 0x3 ;  /* 0x0000000611043291 */ /* 0x000fe2000f8e18ff */
[----:B------:R-:W-:Y:S01]  /*43e0*/  PLOP3.LUT P2, PT, PT, PT, PT, 0x80, 0x8 ;  /* 0x000000000008781c */ /* 0x000fe20003f4f070 */
[----:B------:R-:W-:Y:S01]  /*43f0*/  ULEA UR9, UR18, UR6, 0x3 ;  /* 0x0000000612097291 */ /* 0x000fe2000f8e18ff */
[----:B------:R-:W-:Y:S02]  /*4400*/  PRMT R3, RZ, 0x654, R3 ;  /* 0x00000654ff037816 */ /* 0x000fe40000000003 */
[----:B-1----:R-:W1:Y:S01]  /*4410*/  LDS.128 R4, [R4+0x2e0] ;  /* 0x0002e00004047984 */ /* 0x002e620000000c00 */
[----:B------:R-:W-:Y:S02]  /*4420*/  @P0 SHF.L.U32 R2, R8, 0x1f, RZ ;  /* 0x0000001f08020819 */ /* 0x000fe400000006ff */
[----:B------:R-:W-:Y:S01]  /*4430*/  SHF.L.U32 R0, R11, 0x1f, RZ ;  /* 0x0000001f0b007819 */ /* 0x000fe200000006ff */
[----:B------:R-:W-:Y:S01]  /*4440*/  @!PT LDS RZ, [RZ] ;  /* 0x00000000fffff984 */ /* 0x000fe20000000800 */
[----:B------:R-:W-:Y:S01]  /*4450*/  @!PT LDS RZ, [RZ] ;  /* 0x00000000fffff984 */ /* 0x000fe20000000800 */
[----:B------:R-:W-:Y:S01]  /*4460*/  @!PT LDS RZ, [RZ] ;  /* 0x00000000fffff984 */ /* 0x000fe20000000800 */
[----:B------:R-:W-:Y:S01]  /*4470*/  @!PT LDS RZ, [RZ] ;  /* 0x00000000fffff984 */ /* 0x000fe20000000800 */
[----:B------:R2:W-:Y:S06]  /*4480*/  MEMBAR.ALL.CTA ;  /* 0x0000000000007992 */ /* 0x0005ec0000008000 */
[----:B--2---:R-:W2:Y:S02]  /*4490*/  FENCE.VIEW.ASYNC.S ;  /* 0x00000000000073c6 */ /* 0x004ea40000000000 */
[----:B--2---:R2:W-:Y:S01]  /*44a0*/  SYNCS.ARRIVE.TRANS64.RED.A1T0 RZ, [R3+URZ], RZ ;  /* 0x000000ff03ff79a7 */ /* 0x0045e200081004ff */
[----:B------:R2:W4:Y:S01]  /*44b0*/  @P0 SYNCS.PHASECHK.TRANS64.TRYWAIT P2, [UR4], R2 ;  /* 0x00000002ff0005a7 */ /* 0x0005220008041104 */
[----:B-1----:R-:W-:Y:S01]  /*44c0*/  LOP3.LUT P1, RZ, R6, 0x1, RZ, 0xc0, !PT ;  /* 0x0000000106ff7812 */ /* 0x002fe2000782c0ff */
[----:B------:R-:W1:Y:S02]  /*44d0*/  SYNCS.PHASECHK.TRANS64.TRYWAIT P0, [UR9+0x290], R0 ;  /* 0x00029000ff0075a7 */ /* 0x000e640008001109 */
[----:B-12-4-:R-:W-:Y:S10]  /*44e0*/  @!P0 BRA `(.L_x_85) ;  /* 0x0000004c00e88947 */ /* 0x016ff40003800000 */
.L_x_213:
[----:B------:R-:W-:Y:S01]  /*44f0*/  IADD3 R10, PT, PT, R10, 0x1, RZ ;  /* 0x000000010a0a7810 */ /* 0x000fe20007ffe0ff */
[----:B------:R-:W-:Y:S06]  /*4500*/  BRA.U !UP3, `(.L_x_86) ;  /* 0x000000010ba07547 */ /* 0x000fec000b800000 */
[----:B------:R-:W-:Y:S02]  /*4510*/  ULEA.HI UR8, UR18, UR18, URZ, 0x1 ;  /* 0x0000001212087291 */ /* 0x000fe4000f8f08ff */
[----:B------:R-:W-:Y:S02]  /*4520*/  UPLOP3.LUT UP4, UPT, UPT, UPT, UPT, 0x40, 0x4 ;  /* 0x000000000004789c */ /* 0x000fe40003f8e870 */
[----:B------:R-:W-:Y:S02]  /*4530*/  USHF.L.U32 UR4, UR8, 0x6, URZ ;  /* 0x0000000608047899 */ /* 0x000fe400080006ff */
[----:B------:R-:W-:Y:S02]  /*4540*/  ULOP3.LUT UR8, UR8, 0xffe, URZ, 0xc0, !UPT ;  /* 0x00000ffe08087892 */ /* 0x000fe4000f8ec0ff */
[----:B------:R-:W-:Y:S02]  /*4550*/  ULOP3.LUT UR4, UR4, 0xffffff80, URZ, 0xc0, !UPT ;  /* 0xffffff8004047892 */ /* 0x000fe4000f8ec0ff */
[----:B------:R-:W-:-:S02]  /*4560*/  UIADD3 UR8, UPT, UPT, -UR8, UR18, URZ ;  /* 0x0000001208087290 */ /* 0x000fc4000fffe1ff */
[----:B------:R-:W-:Y:S01]  /*4570*/  UIADD3 UR4, UPT, UPT, UR19, UR4, URZ ;  /* 0x0000000413047290 */ /* 0x000fe2000fffe0ff */
[----:B------:R-:W-:Y:S01]  /*4580*/  UMOV UR16, UR10 ;  /* 0x0000000a00107c82 */ /* 0x000fe20008000000 */
[----:B------:R-:W-:Y:S02]  /*4590*/  UMOV UR15, UR5 ;  /* 0x00000005000f7c82 */ /* 0x000fe40008000000 */
[----:B------:R-:W-:Y:S01]  /*45a0*/  ULEA UR8, UR8, UR4, 0x14 ;  /* 0x0000000408087291 */ /* 0x000fe2000f8ea0ff */
[----:B------:R-:W-:-:S11]  /*45b0*/  UMOV UR14, UR17 ;  /* 0x00000011000e7c82 */ /* 0x000fd60008000000 */
.L_x_89:
[----:B------:R-:W-:Y:S02]  /*45c0*/  UIADD3 UR16, UPT, UPT, UR16, 0x1, URZ ;  /* 0x0000000110107890 */ /* 0x000fe4000fffe0ff */
[----:B--2---:R-:W-:Y:S02]  /*45d0*/  ULEA UR7, UR14, UR6, 0x3 ;  /* 0x000000060e077291 */ /* 0x004fe4000f8e18ff */
[----:B------:R-:W-:Y:S01]  /*45e0*/  UISETP.NE.AND UP0, UPT, UR16, URZ, UPT ;  /* 0x000000ff1000728c */ /* 0x000fe2000bf05270 */
[----:B----4-:R-:W-:Y:S10]  /*45f0*/  @P2 BRA `(.L_x_87) ;  /* 0x00000000000c2947 */ /* 0x010ff40003800000 */
[----:B-1----:R-:W-:Y:S04]  /*4600*/  SHF.L.U32 R3, R8, 0x1f, RZ ;  /* 0x0000001f08037819 */ /* 0x002fe800000006ff */
[----:B------:R-:W1:Y:S02]  /*4610*/  SYNCS.PHASECHK.TRANS64.TRYWAIT P0, [UR7], R3 ;  /* 0x00000003ff0075a7 */ /* 0x000e640008001107 */
[----:B-1----:R-:W-:Y:S05]  /*4620*/  @!P0 BRA `(.L_x_88) ;  /* 0x0000004c00b08947 */ /* 0x002fea0003800000 */
.L_x_87:
[----:B------:R-:W-:Y:S01]  /*4630*/  UISETP.NE.AND UP1, UPT, UR15, 0x1, UPT ;  /* 0x000000010f00788c */ /* 0x000fe2000bf25270 */
[----:B------:R-:W-:Y:S01]  /*4640*/  PLOP3.LUT P2, PT, PT, PT, PT, 0x80, 0x8 ;  /* 0x000000000008781c */ /* 0x000fe20003f4f070 */
[----:B------:R-:W-:Y:S02]  /*4650*/  UIADD3 UR17, UPT, UPT, UR14, 0x1, URZ ;  /* 0x000000010e117890 */ /* 0x000fe4000fffe0ff */
[----:B------:R-:W-:Y:S02]  /*4660*/  ULEA UR22, UR14, UR12, 0x8 ;  /* 0x0000000c0e167291 */ /* 0x000fe4000f8e40ff */
[----:B------:R-:W-:Y:S01]  /*4670*/  UISETP.NE.AND UP2, UPT, UR17, 0x22, UPT ;  /* 0x000000221100788c */ /* 0x000fe2000bf45270 */
[----:B------:R-:W-:Y:S01]  /*4680*/  PLOP3.LUT P0, PT, PT, PT, UP1, 0x80, 0x8 ;  /* 0x000000000008781c */ /* 0x000fe20003f0f018 */
[----:B------:R-:W-:Y:S02]  /*4690*/  ULEA UR24, UR14, UR11, 0x7 ;  /* 0x0000000b0e187291 */ /* 0x000fe4000f8e38ff */
[----:B------:R-:W-:Y:S02]  /*46a0*/  USEL UR13, URZ, 0x1, UP2 ;  /* 0x00000001ff0d7887 */ /* 0x000fe40009000000 */
[----:B------:R-:W-:Y:S02]  /*46b0*/  USEL UR17, UR17, URZ, UP2 ;  /* 0x000000ff11117287 */ /* 0x000fe40009000000 */
[----:B------:R-:W-:Y:S02]  /*46c0*/  UIADD3 UR7, UPT, UPT, UR7, 0x110, URZ ;  /* 0x0000011007077890 */ /* 0x000fe4000fffe0ff */
[----:B------:R-:W-:Y:S01]  /*46d0*/  @UP1 ULEA UR4, UR17, UR6, 0x3 ;  /* 0x0000000611041291 */ /* 0x000fe2000f8e18ff */
[----:B------:R-:W-:Y:S01]  /*46e0*/  LOP3.LUT R8, R8, UR13, RZ, 0x3c, !PT ;  /* 0x0000000d08087c12 */ /* 0x000fe2000f8e3cff */
[----:B------:R-:W-:Y:S01]  /*46f0*/  UMOV UR23, 0xc0004010 ;  /* 0xc000401000177882 */ /* 0x000fe20000000000 */
[----:B------:R-:W-:Y:S01]  /*4700*/  UMOV UR25, 0xc0004010 ;  /* 0xc000401000197882 */ /* 0x000fe20000000000 */
[----:B------:R-:W-:Y:S01]  /*4710*/  UIADD3 UR15, UPT, UPT, UR15, -0x1, URZ ;  /* 0xffffffff0f0f7890 */ /* 0x000fe2000fffe0ff */
[----:B-1----:R-:W-:Y:S01]  /*4720*/  @P0 SHF.L.U32 R0, R8, 0x1f, RZ ;  /* 0x0000001f08000819 */ /* 0x002fe200000006ff */
[----:B------:R-:W-:Y:S03]  /*4730*/  UMOV UR14, UR17 ;  /* 0x00000011000e7c82 */ /* 0x000fe60008000000 */
[----:B------:R2:W4:Y:S01]  /*4740*/  @P0 SYNCS.PHASECHK.TRANS64.TRYWAIT P2, [UR4], R0 ;  /* 0x00000000ff0005a7 */ /* 0x0005220008041104 */
[----:B------:R2:W-:Y:S01]  /*4750*/  UTCQMMA gdesc[UR24], gdesc[UR22], tmem[UR8], tmem[UR20], idesc[UR21], UP4 ;  /* 0x00ff1416180075ea */ /* 0x0005e2000a000308 */
[----:B------:R-:W-:Y:S01]  /*4760*/  UPLOP3.LUT UP4, UPT, UPT, UPT, UPT, 0x80, 0x8 ;  /* 0x000000000008789c */ /* 0x000fe20003f8f070 */
[----:B------:R2:W-:Y:S01]  /*4770*/  UTCBAR [UR7], URZ ;  /* 0x000000ff070073e9 */ /* 0x0005e200080000ff */
[----:B------:R-:W-:Y:S09]  /*4780*/  BRA.U UP0, `(.L_x_89) ;  /* 0xfffffffd008c7547 */ /* 0x000ff2000b83ffff */
.L_x_86:
[----:B------:R-:W-:Y:S01]  /*4790*/  UIADD3 UR18, UPT, UPT, UR18, 0x1, URZ ;  /* 0x0000000112127890 */ /* 0x000fe2000fffe0ff */
[C---:B------:R-:W-:Y:S01]  /*47a0*/  ISETP.NE.AND P0, PT, R10.reuse, 0x2, PT ;  /* 0x000000020a00780c */ /* 0x040fe20003f05270 */
[----:B------:R-:W-:Y:S02]  /*47b0*/  UIADD3 UR9, UPT, UPT, UR9, 0x270, URZ ;  /* 0x0000027009097890 */ /* 0x000fe4000fffe0ff */
[----:B------:R-:W-:Y:S01]  /*47c0*/  UISETP.NE.AND UP0, UPT, UR18, 0x4, UPT ;  /* 0x000000041200788c */ /* 0x000fe2000bf05270 */
[----:B-12---:R-:W-:Y:S02]  /*47d0*/  SEL R0, RZ, 0x1, P0 ;  /* 0x00000001ff007807 */ /* 0x006fe40000000000 */
[----:B------:R-:W-:Y:S01]  /*47e0*/  SEL R10, R10, RZ, P0 ;  /* 0x000000ff0a0a7207 */ /* 0x000fe20000000000 */
[----:B------:R-:W-:Y:S01]  /*47f0*/  USEL UR4, URZ, 0x1, UP0 ;  /* 0x00000001ff047887 */ /* 0x000fe20008000000 */
[----:B------:R-:W-:Y:S01]  /*4800*/  LOP3.LUT R9, R9, R0, RZ, 0x3c, !PT ;  /* 0x0000000009097212 */ /* 0x000fe200078e3cff */
[----:B------:R-:W-:Y:S01]  /*4810*/  USEL UR18, UR18, URZ, UP0 ;  /* 0x000000ff12127287 */ /* 0x000fe20008000000 */
[----:B------:R1:W-:Y:S03]  /*4820*/  UTCBAR [UR9], URZ ;  /* 0x000000ff090073e9 */ /* 0x0003e600080000ff */
[----:B------:R-:W-:Y:S01]  /*4830*/  LOP3.LUT R11, R11, UR4, RZ, 0x3c, !PT ;  /* 0x000000040b0b7c12 */ /* 0x000fe2000f8e3cff */
[----:B------:R-:W-:Y:S07]  /*4840*/  @P1 BRA `(.L_x_90) ;  /* 0xfffffff800c41947 */ /* 0x000fee000383ffff */
[----:B------:R-:W2:Y:S01]  /*4850*/  S2UR UR4, SR_CgaCtaId ;  /* 0x00000000000479c3 */ /* 0x000ea20000008800 */
[----:B------:R-:W-:Y:S01]  /*4860*/  ELECT P0, URZ, PT ;  /* 0x0000000000ff782f */ /* 0x000fe20003800000 */
[----:B------:R-:W-:Y:S01]  /*4870*/  IMAD.MOV.U32 R0, RZ, RZ, 0x1 ;  /* 0x00000001ff007424 */ /* 0x000fe200078e00ff */
[----:B------:R-:W-:Y:S01]  /*4880*/  UIADD3 UR6, UPT, UPT, UR6, 0x290, URZ ;  /* 0x0000029006067890 */ /* 0x000fe2000fffe0ff */
[----:B------:R-:W-:Y:S01]  /*4890*/  SHF.L.U32 R3, R11, 0x1f, RZ ;  /* 0x0000001f0b037819 */ /* 0x000fe200000006ff */
[----:B------:R-:W-:-:S03]  /*48a0*/  UMOV UR5, 0x40 ;  /* 0x0000004000057882 */ /* 0x000fc60000000000 */
[----:B------:R-:W-:Y:S01]  /*48b0*/  UVIRTCOUNT.DEALLOC.SMPOOL 0x80 ;  /* 0x000000800000784c */ /* 0x000fe20000000000 */
[----:B--2---:R-:W-:Y:S02]  /*48c0*/  ULEA UR4, UR4, UR5, 0x18 ;  /* 0x0000000504047291 */ /* 0x004fe4000f8ec0ff */
[----:B------:R-:W-:-:S07]  /*48d0*/  ULEA UR5, UR18, UR6, 0x3 ;  /* 0x0000000612057291 */ /* 0x000fce000f8e18ff */
[----:B------:R2:W-:Y:S02]  /*48e0*/  @P0 STS.U8 [UR4+0x1c], R0 ;  /* 0x00001c00ff000988 */ /* 0x0005e40008000004 */
[----:B------:R-:W3:Y:S02]  /*48f0*/  SYNCS.PHASECHK.TRANS64.TRYWAIT P0, [UR5], R3 ;  /* 0x00000003ff0075a7 */ /* 0x000ee40008001105 */
[----:B--23--:R-:W-:Y:S05]  /*4900*/  @!P0 BRA `(.L_x_91) ;  /* 0x0000004c00108947 */ /* 0x00cfea0003800000 */
.L_x_216:
[----:B------:R-:W-:-:S04]  /*4910*/  UIADD3 UR7, UPT, UPT, UR18, 0x1, URZ ;  /* 0x0000000112077890 */ /* 0x000fc8000fffe0ff */
[----:B------:R-:W-:-:S04]  /*4920*/  UISETP.NE.AND UP0, UPT, UR7, 0x4, UPT ;  /* 0x000000040700788c */ /* 0x000fc8000bf05270 */
[----:B------:R-:W-:Y:S02]  /*4930*/  USEL UR8, URZ, 0x1, UP0 ;  /* 0x00000001ff087887 */ /* 0x000fe40008000000 */
[----:B------:R-:W-:-:S04]  /*4940*/  USEL UR7, UR7, URZ, UP0 ;  /* 0x000000ff07077287 */ /* 0x000fc80008000000 */
[----:B------:R-:W-:Y:S01]  /*4950*/  ULEA UR5, UR7, UR6, 0x3 ;  /* 0x0000000607057291 */ /* 0x000fe2000f8e18ff */
[----:B------:R-:W-:-:S04]  /*4960*/  LOP3.LUT R2, R11, UR8, RZ, 0x3c, !PT ;  /* 0x000000080b027c12 */ /* 0x000fc8000f8e3cff */
[----:B--2---:R-:W-:-:S04]  /*4970*/  SHF.L.U32 R3, R2, 0x1f, RZ ;  /* 0x0000001f02037819 */ /* 0x004fc800000006ff */
[----:B------:R-:W2:Y:S02]  /*4980*/  SYNCS.PHASECHK.TRANS64.TRYWAIT P0, [UR5], R3 ;  /* 0x00000003ff0075a7 */ /* 0x000ea40008001105 */
[----:B--2---:R-:W-:Y:S05]  /*4990*/  @!P0 BRA `(.L_x_92) ;  /* 0x0000004c00048947 */ /* 0x004fea0003800000 */
.L_x_218:
        /* <DEDUP_REMOVED lines=9> */
.L_x_220:
[----:B------:R-:W-:-:S04]  /*4a30*/  UIADD3 UR7, UPT, UPT, UR7, 0x1, URZ ;  /* 0x0000000107077890 */ /* 0x000fc8000fffe0ff */
[----:B------:R-:W-:-:S04]  /*4a40*/  UISETP.NE.AND UP0, UPT, UR7, 0x4, UPT ;  /* 0x000000040700788c */ /* 0x000fc8000bf05270 */
[----:B------:R-:W-:Y:S02]  /*4a50*/  USEL UR5, URZ, 0x1, UP0 ;  /* 0x00000001ff057887 */ /* 0x000fe40008000000 */
[----:B------:R-:W-:-:S04]  /*4a60*/  USEL UR7, UR7, URZ, UP0 ;  /* 0x000000ff07077287 */ /* 0x000fc80008000000 */
[----:B------:R-:W-:Y:S01]  /*4a70*/  ULEA UR7, UR7, UR6, 0x3 ;  /* 0x0000000607077291 */ /* 0x000fe2000f8e18ff */
[----:B--2---:R-:W-:-:S04]  /*4a80*/  LOP3.LUT R3, R2, UR5, RZ, 0x3c, !PT ;  /* 0x0000000502037c12 */ /* 0x004fc8000f8e3cff */
[----:B------:R-:W-:-:S04]  /*4a90*/  SHF.L.U32 R3, R3, 0x1f, RZ ;  /* 0x0000001f03037819 */ /* 0x000fc800000006ff */
[----:B------:R-:W2:Y:S02]  /*4aa0*/  SYNCS.PHASECHK.TRANS64.TRYWAIT P0, [UR7], R3 ;  /* 0x00000003ff0075a7 */ /* 0x000ea40008001107 */
[----:B--2---:R-:W-:Y:S05]  /*4ab0*/  @!P0 BRA `(.L_x_94) ;  /* 0x0000004800ec8947 */ /* 0x004fea0003800000 */
.L_x_222:
[----:B------:R-:W-:Y:S01]  /*4ac0*/  NOP ;  /* 0x0000000000007918 */ /* 0x000fe20000000000 */
[----:B--2---:R-:W2:Y:S01]  /*4ad0*/  LDS R0, [UR4+0x14] ;  /* 0x00001404ff007984 */ /* 0x004ea20008000800 */
[----:B------:R-:W-:Y:S01]  /*4ae0*/  ULOP3.LUT UR6, UR19, 0xffff, URZ, 0xc0, !UPT ;  /* 0x0000ffff13067892 */ /* 0x000fe2000f8ec0ff */
[----:B------:R-:W-:Y:S01]  /*4af0*/  UMOV UR8, 0xffff ;  /* 0x0000ffff00087882 */ /* 0x000fe20000000000 */
[----:B------:R-:W-:Y:S02]  /*4b00*/  UMOV UR5, 0x1 ;  /* 0x0000000100057882 */ /* 0x000fe40000000000 */
[----:B------:R-:W-:-:S04]  /*4b10*/  USHF.R.U32.HI UR6, URZ, 0x5, UR6 ;  /* 0x00000005ff067899 */ /* 0x000fc80008011606 */
[----:B------:R-:W-:Y:S02]  /*4b20*/  USHF.L.U32 UR8, UR8, UR6, URZ ;  /* 0x0000000608087299 */ /* 0x000fe400080006ff */
[----:B------:R-:W-:-:S04]  /*4b30*/  USHF.L.U32 UR5, UR5, UR6, URZ ;  /* 0x0000000605057299 */ /* 0x000fc800080006ff */
[----:B--2---:R-:W-:-:S04]  /*4b40*/  LOP3.LUT R0, R0, UR8, RZ, 0xc0, !PT ;  /* 0x0000000800007c12 */ /* 0x004fc8000f8ec0ff */
[----:B------:R-:W-:-:S13]  /*4b50*/  ISETP.NE.AND P0, PT, R0, UR8, PT ;  /* 0x0000000800007c0c */ /* 0x000fda000bf05270 */
[----:B------:R-:W-:Y:S05]  /*4b60*/  @P0 BRA `(.L_x_95) ;  /* 0x0000000000580947 */ /* 0x000fea0003800000 */
[----:B------:R-:W2:Y:S02]  /*4b70*/  LDS R0, [UR4+0x18] ;  /* 0x00001804ff007984 */ /* 0x000ea40008000800 */
[----:B--2---:R-:W-:-:S04]  /*4b80*/  LOP3.LUT R0, R0, UR5, RZ, 0xc0, !PT ;  /* 0x0000000500007c12 */ /* 0x004fc8000f8ec0ff */
[----:B------:R-:W-:-:S13]  /*4b90*/  ISETP.NE.AND P0, PT, R0, UR5, PT ;  /* 0x0000000500007c0c */ /* 0x000fda000bf05270 */
[----:B------:R-:W-:Y:S05]  /*4ba0*/  @P0 BRA `(.L_x_96) ;  /* 0x00000000003c0947 */ /* 0x000fea0003800000 */
[----:B------:R-:W2:Y:S01]  /*4bb0*/  S2R R2, SR_LANEID ;  /* 0x0000000000027919 */ /* 0x000ea20000000000 */
[----:B------:R-:W-:Y:S01]  /*4bc0*/  ULOP3.LUT UR8, URZ, UR8, URZ, 0x33, !UPT ;  /* 0x00000008ff087292 */ /* 0x000fe2000f8e33ff */
[----:B------:R-:W-:Y:S01]  /*4bd0*/  LOP3.LUT R4, RZ, UR5, RZ, 0x33, !PT ;  /* 0x00000005ff047c12 */ /* 0x000fe2000f8e33ff */
[----:B------:R-:W-:Y:S02]  /*4be0*/  VOTEU.ANY UR7, UPT, PT ;  /* 0x0000000000077886 */ /* 0x000fe400038e0100 */
[----:B------:R-:W-:Y:S01]  /*4bf0*/  UFLO.U32 UR7, UR7 ;  /* 0x00000007000772bd */ /* 0x000fe200080e0000 */
[----:B------:R-:W3:Y:S01]  /*4c00*/  REDUX UR5, R4 ;  /* 0x00000000040573c4 */ /* 0x000ee20000000000 */
[----:B------:R-:W-:-:S06]  /*4c10*/  IMAD.U32 R0, RZ, RZ, UR8 ;  /* 0x00000008ff007e24 */ /* 0x000fcc000f8e00ff */
[----:B------:R1:W-:Y:S01]  /*4c20*/  UTCATOMSWS.AND URZ, UR8 ;  /* 0x0000000800ff79e3 */ /* 0x0003e20008000000 */
[----:B------:R-:W4:Y:S01]  /*4c30*/  REDUX UR6, R0 ;  /* 0x00000000000673c4 */ /* 0x000f220000000000 */
[----:B--2---:R-:W-:Y:S01]  /*4c40*/  ISETP.EQ.U32.AND P0, PT, R2, UR7, PT ;  /* 0x0000000702007c0c */ /* 0x004fe2000bf02070 */
[----:B---3--:R-:W-:Y:S01]  /*4c50*/  IMAD.U32 R2, RZ, RZ, UR5 ;  /* 0x00000005ff027e24 */ /* 0x008fe2000f8e00ff */
[----:B----4-:R-:W-:-:S11]  /*4c60*/  MOV R3, UR6 ;  /* 0x0000000600037c02 */ /* 0x010fd60008000f00 */
[----:B------:R1:W-:Y:S04]  /*4c70*/  @P0 ATOMS.AND RZ, [UR4+0x14], R3 ;  /* 0x00001403ffff098c */ /* 0x0003e8000a800004 */
[----:B------:R1:W-:Y:S01]  /*4c80*/  @P0 ATOMS.AND RZ, [UR4+0x18], R2 ;  /* 0x00001802ffff098c */ /* 0x0003e2000a800004 */
[----:B------:R-:W-:Y:S05]  /*4c90*/  BRA `(.L_x_97) ;  /* 0x0000000000147947 */ /* 0x000fea0003800000 */
.L_x_96:
[----:B------:R-:W-:Y:S02]  /*4ca0*/  MOV R2, 0x4cc0 ;  /* 0x00004cc000027802 */ /* 0x000fe40000000f00 */
[----:B-1--45:R-:W-:Y:S05]  /*4cb0*/  CALL.REL.NOINC `($__internal_0_$__cuda_sm10x_tcgen05_guardrail_trap_col_being_dealloced_not_returned_by_alloc) ;  /* 0x0000004c00487944 */ /* 0x032fea0003c00000 */
[----:B------:R-:W-:Y:S05]  /*4cc0*/  BRA `(.L_x_97) ;  /* 0x0000000000087947 */ /* 0x000fea0003800000 */
.L_x_95:
[----:B------:R-:W-:Y:S02]  /*4cd0*/  MOV R2, 0x4cf0 ;  /* 0x00004cf000027802 */ /* 0x000fe40000000f00 */
[----:B-1--45:R-:W-:Y:S05]  /*4ce0*/  CALL.REL.NOINC `($__internal_2_$__cuda_sm10x_tcgen05_guardrail_trap_unallocated_columns_being_dealloced) ;  /* 0x0000004c00547944 */ /* 0x032fea0003c00000 */
.L_x_97:
[----:B------:R-:W-:Y:S01]  /*4cf0*/  NOP ;  /* 0x0000000000007918 */ /* 0x000fe20000000000 */
[----:B-1----:R-:W-:Y:S05]  /*4d00*/  EXIT ;  /* 0x000000000000794d */ /* 0x002fea0003800000 */
.L_x_79:
[----:B------:R-:W-:-:S09]  /*4d10*/  UISETP.NE.OR UP2, UPT, UR8, 0x3, !UP2 ;  /* 0x000000030800788c */ /* 0x000fd2000d745670 */
[----:B------:R-:W-:Y:S05]  /*4d20*/  BRA.U UP2, `(.L_x_98) ;  /* 0x0000000d02407547 */ /* 0x000fea000b800000 */
[----:B------:R-:W1:Y:S01]  /*4d30*/  LDC R0, c[0x0][0xb30] ;  /* 0x0002cc00ff007b82 */ /* 0x000e620000000800 */
[----:B------:R-:W2:Y:S01]  /*4d40*/  LDCU.64 UR8, c[0x0][0x888] ;  /* 0x00011100ff0877ac */ /* 0x000ea20008000a00 */
[----:B------:R-:W-:Y:S02]  /*4d50*/  HFMA2 R29, -RZ, RZ, 0, 0 ;  /* 0x00000000ff1d7431 */ /* 0x000fe400000001ff */
[----:B------:R-:W-:Y:S01]  /*4d60*/  IMAD.MOV.U32 R31, RZ, RZ, 0x1 ;  /* 0x00000001ff1f7424 */ /* 0x000fe200078e00ff */
[----:B------:R-:W-:Y:S01]  /*4d70*/  MOV R23, 0x1000 ;  /* 0x0000100000177802 */ /* 0x000fe20000000f00 */
[----:B------:R-:W4:Y:S01]  /*4d80*/  LDCU.64 UR4, c[0x0][0x890] ;  /* 0x00011200ff0477ac */ /* 0x000f220008000a00 */
[----:B------:R-:W-:Y:S01]  /*4d90*/  IMAD.MOV.U32 R30, RZ, RZ, RZ ;  /* 0x000000ffff1e7224 */ /* 0x000fe200078e00ff */
[----:B------:R-:W3:Y:S01]  /*4da0*/  LDC R19, c[0x0][0x370] ;  /* 0x0000dc00ff137b82 */ /* 0x000ee20000000800 */
[----:B------:R-:W-:Y:S01]  /*4db0*/  UMOV UR7, 0x400 ;  /* 0x0000040000077882 */ /* 0x000fe20000000000 */
[----:B------:R-:W-:-:S02]  /*4dc0*/  UPLOP3.LUT UP1, UPT, UPT, UPT, UPT, 0x40, 0x4 ;  /* 0x000000000004789c */ /* 0x000fc40003f2e870 */
[----:B------:R-:W-:-:S04]  /*4dd0*/  ULEA UR7, UR37, UR7, 0x18 ;  /* 0x0000000725077291 */ /* 0x000fc8000f8ec0ff */
[----:B------:R-:W3:Y:S01]  /*4de0*/  LDC R2, c[0x0][0xb0c] ;  /* 0x0002c300ff027b82 */ /* 0x000ee20000000800 */
[----:B------:R-:W-:Y:S02]  /*4df0*/  UIADD3 UR13, UPT, UPT, UR7, 0x228, URZ ;  /* 0x00000228070d7890 */ /* 0x000fe4000fffe0ff */
[----:B--2---:R-:W-:Y:S02]  /*4e00*/  UISETP.NE.U32.AND UP2, UPT, UR8, URZ, UPT ;  /* 0x000000ff0800728c */ /* 0x004fe4000bf45070 */
[----:B------:R-:W-:Y:S02]  /*4e10*/  UIADD3 UR17, UPT, UPT, UR7, 0x220, URZ ;  /* 0x0000022007117890 */ /* 0x000fe4000fffe0ff */
[----:B----4-:R-:W-:Y:S01]  /*4e20*/  UISETP.NE.U32.AND UP3, UPT, UR4, URZ, UPT ;  /* 0x000000ff0400728c */ /* 0x010fe2000bf65070 */
[----:B------:R-:W2:Y:S01]  /*4e30*/  LDC R18, c[0x0][0xb20] ;  /* 0x0002c800ff127b82 */ /* 0x000ea20000000800 */
[----:B-1----:R-:W-:Y:S01]  /*4e40*/  ISETP.NE.AND P1, PT, R0, 0x1, PT ;  /* 0x000000010000780c */ /* 0x002fe20003f25270 */
[----:B------:R-:W-:-:S02]  /*4e50*/  UISETP.NE.AND.EX UP2, UPT, UR9, URZ, UPT, UP2 ;  /* 0x000000ff0900728c */ /* 0x000fc4000bf45320 */
[----:B------:R-:W-:Y:S02]  /*4e60*/  UPRMT UR13, UR37, 0x654, UR13 ;  /* 0x00000654250d7896 */ /* 0x000fe4000800000d */
[----:B------:R-:W-:Y:S02]  /*4e70*/  UISETP.NE.AND.EX UP3, UPT, UR5, URZ, UPT, UP3 ;  /* 0x000000ff0500728c */ /* 0x000fe4000bf65330 */
[----:B------:R-:W1:Y:S08]  /*4e80*/  LDC.64 R32, c[0x0][0x348] ;  /* 0x0000d200ff207b82 */ /* 0x000e700000000a00 */
[----:B------:R-:W4:Y:S08]  /*4e90*/  LDC.64 R16, c[0x0][0xb10] ;  /* 0x0002c400ff107b82 */ /* 0x000f300000000a00 */
[----:B------:R-:W1:Y:S08]  /*4ea0*/  LDC.64 R6, c[0x0][0xb18] ;  /* 0x0002c600ff067b82 */ /* 0x000e700000000a00 */
[----:B------:R-:W1:Y:S08]  /*4eb0*/  LDC.64 R4, c[0x0][0xb28] ;  /* 0x0002ca00ff047b82 */ /* 0x000e700000000a00 */
[----:B--23--:R-:W1:Y:S02]  /*4ec0*/  LDC R22, c[0x0][0x374] ;  /* 0x0000dd00ff167b82 */ /* 0x00ce640000000800 */
.L_x_107:
[C---:B------:R-:W-:Y:S02]  /*4ed0*/  LEA R0, R30.reuse, UR7, 0x3 ;  /* 0x000000071e007c11 */ /* 0x040fe4000f8e18ff */
[----:B------:R-:W-:Y:S02]  /*4ee0*/  SHF.L.U32 R3, R29, 0x1f, RZ ;  /* 0x0000001f1d037819 */ /* 0x000fe400000006ff */
[----:B------:R-:W-:Y:S02]  /*4ef0*/  LEA R24, R30, UR7, 0x4 ;  /* 0x000000071e187c11 */ /* 0x000fe4000f8e20ff */
[----:B--2---:R-:W2:Y:S02]  /*4f00*/  SYNCS.PHASECHK.TRANS64.TRYWAIT P0, [R0+URZ+0x250], R3 ;  /* 0x00025003000075a7 */ /* 0x004ea400080011ff */
[----:B--2---:R-:W-:Y:S05]  /*4f10*/  @!P0 BRA `(.L_x_99) ;  /* 0x0000004400ec8947 */ /* 0x004fea0003800000 */
.L_x_223:
[----:B------:R-:W-:Y:S01]  /*4f20*/  ISETP.GE.AND P0, PT, R40, 0x1, PT ;  /* 0x000000012800780c */ /* 0x000fe20003f06270 */
[----:B------:R-:W3:Y:S01]  /*4f30*/  LDS.128 R24, [R24+0x2e0] ;  /* 0x0002e00018187984 */ /* 0x000ee20000000c00 */
[----:B--2---:R-:W-:Y:S01]  /*4f40*/  VIADD R0, R0, 0x260 ;  /* 0x0000026000007836 */ /* 0x004fe20000000000 */
[----:B------:R-:W-:Y:S01]  /*4f50*/  @!PT LDS RZ, [RZ] ;  /* 0x00000000fffff984 */ /* 0x000fe20000000800 */
[----:B------:R-:W-:Y:S01]  /*4f60*/  @!PT LDS RZ, [RZ] ;  /* 0x00000000fffff984 */ /* 0x000fe20000000800 */
[----:B------:R-:W-:Y:S01]  /*4f70*/  @!PT LDS RZ, [RZ] ;  /* 0x00000000fffff984 */ /* 0x000fe20000000800 */
[----:B------:R-:W-:Y:S01]  /*4f80*/  @!PT LDS RZ, [RZ] ;  /* 0x00000000fffff984 */ /* 0x000fe20000000800 */
[----:B------:R2:W-:Y:S06]  /*4f90*/  MEMBAR.ALL.CTA ;  /* 0x0000000000007992 */ /* 0x0005ec0000008000 */
[----:B--2---:R-:W2:Y:S01]  /*4fa0*/  FENCE.VIEW.ASYNC.S ;  /* 0x00000000000073c6 */ /* 0x004ea20000000000 */
[----:B------:R-:W-:Y:S04]  /*4fb0*/  PRMT R0, RZ, 0x654, R0 ;  /* 0x00000654ff007816 */ /* 0x000fe80000000000 */
[----:B--2---:R2:W-:Y:S01]  /*4fc0*/  SYNCS.ARRIVE.TRANS64.RED.A1T0 RZ, [R0+URZ], RZ ;  /* 0x000000ff00ff79a7 */ /* 0x0045e200081004ff */
[----:B---3--:R-:W-:Y:S11]  /*4fd0*/  LOP3.LUT P3, RZ, R26, 0x1, RZ, 0xc0, !PT ;  /* 0x000000011aff7812 */ /* 0x008ff6000786c0ff */
[----:B------:R-:W-:Y:S02]  /*4fe0*/  @!UPT UIADD3 URZ, UPT, UPT, URZ, URZ, URZ ;  /* 0x000000fffffff290 */ /* 0x000fe4000fffe0ff */
[----:B------:R-:W-:Y:S02]  /*4ff0*/  @P3 MOV R13, R24 ;  /* 0x00000018000d3202 */ /* 0x000fe40000000f00 */
[----:B------:R-:W-:Y:S01]  /*5000*/  @P3 LOP3.LUT R8, R25, 0xffff, RZ, 0xc0, !PT ;  /* 0x0000ffff19083812 */ /* 0x000fe200078ec0ff */
[----:B--2---:R-:W-:Y:S06]  /*5010*/  @!P0 BRA `(.L_x_100) ;  /* 0x0000000000a48947 */ /* 0x004fec0003800000 */
[----:B-1----:R-:W-:Y:S01]  /*5020*/  IMAD.HI.U32 R35, R22, R7, RZ ;  /* 0x0000000716237227 */ /* 0x002fe200078e00ff */
[----:B------:R-:W-:Y:S02]  /*5030*/  ISETP.NE.AND P0, PT, R6, 0x1, PT ;  /* 0x000000010600780c */ /* 0x000fe40003f05270 */
[----:B------:R-:W-:Y:S01]  /*5040*/  ISETP.NE.AND P2, PT, R40, 0x1, PT ;  /* 0x000000012800780c */ /* 0x000fe20003f45270 */
[----:B----4-:R-:W-:Y:S01]  /*5050*/  IMAD.HI.U32 R34, R19, R16, RZ ;  /* 0x0000001013227227 */ /* 0x010fe200078e00ff */
[----:B------:R-:W-:Y:S02]  /*5060*/  SHF.R.U32.HI R35, RZ, R18, R35 ;  /* 0x00000012ff237219 */ /* 0x000fe40000011623 */
[----:B------:R-:W-:Y:S01]  /*5070*/  ISETP.NE.AND P4, PT, R2, 0x1, PT ;  /* 0x000000010200780c */ /* 0x000fe20003f85270 */
[----:B------:R-:W-:Y:S01]  /*5080*/  IMAD.HI.U32 R36, R13, R16, RZ ;  /* 0x000000100d247227 */ /* 0x000fe200078e00ff */
[----:B------:R-:W-:Y:S02]  /*5090*/  SHF.R.U32.HI R34, RZ, R17, R34 ;  /* 0x00000011ff227219 */ /* 0x000fe40000011622 */
[----:B------:R-:W-:Y:S01]  /*50a0*/  SEL R3, R22, R35, !P0 ;  /* 0x0000002316037207 */ /* 0x000fe20004000000 */
[C---:B------:R-:W-:Y:S01]  /*50b0*/  IMAD.HI.U32 R35, R8.reuse, R7, RZ ;  /* 0x0000000708237227 */ /* 0x040fe200078e00ff */
[----:B------:R-:W-:Y:S02]  /*50c0*/  SEL R11, R19, R34, !P4 ;  /* 0x00000022130b7207 */ /* 0x000fe40006000000 */
[----:B------:R-:W-:Y:S01]  /*50d0*/  SHF.R.U32.HI R36, RZ, R17, R36 ;  /* 0x00000011ff247219 */ /* 0x000fe20000011624 */
[----:B------:R-:W-:Y:S01]  /*50e0*/  IMAD.HI.U32 R38, R3, R4, RZ ;  /* 0x0000000403267227 */ /* 0x000fe200078e00ff */
[----:B------:R-:W-:Y:S03]  /*50f0*/  SHF.R.U32.HI R35, RZ, R18, R35 ;  /* 0x00000012ff237219 */ /* 0x000fe60000011623 */
[----:B------:R-:W-:Y:S01]  /*5100*/  IMAD.HI.U32 R34, R11, R4, RZ ;  /* 0x000000040b227227 */ /* 0x000fe200078e00ff */
[----:B------:R-:W-:Y:S02]  /*5110*/  @P2 SHF.R.U32.HI R3, RZ, R5, R38 ;  /* 0x00000005ff032219 */ /* 0x000fe40000011626 */
[----:B------:R-:W-:Y:S02]  /*5120*/  SEL R9, R8, R35, !P0 ;  /* 0x0000002308097207 */ /* 0x000fe40004000000 */
[----:B------:R-:W-:Y:S01]  /*5130*/  @P2 SHF.R.U32.HI R11, RZ, R5, R34 ;  /* 0x00000005ff0b2219 */ /* 0x000fe20000011622 */
[C---:B------:R-:W-:Y:S01]  /*5140*/  IMAD R10, R40.reuse, R3, RZ ;  /* 0x00000003280a7224 */ /* 0x040fe200078e02ff */
[----:B------:R-:W-:Y:S01]  /*5150*/  SEL R3, R13, R36, !P4 ;  /* 0x000000240d037207 */ /* 0x000fe20006000000 */
[C---:B------:R-:W-:Y:S03]  /*5160*/  IMAD.HI.U32 R14, R9.reuse, R4, RZ ;  /* 0x00000004090e7227 */ /* 0x040fe600078e00ff */
[----:B------:R-:W-:Y:S01]  /*5170*/  ISETP.GE.AND P0, PT, R9, R10, PT ;  /* 0x0000000a0900720c */ /* 0x000fe20003f06270 */
[C---:B------:R-:W-:Y:S01]  /*5180*/  IMAD R12, R40.reuse, R11, RZ ;  /* 0x0000000b280c7224 */ /* 0x040fe200078e02ff */
[-C--:B------:R-:W-:Y:S04]  /*5190*/  SHF.R.U32.HI R14, RZ, R5.reuse, R14 ;  /* 0x00000005ff0e7219 */ /* 0x080fe8000001160e */
[----:B------:R-:W-:Y:S02]  /*51a0*/  ISETP.GE.OR P0, PT, R3, R12, P0 ;  /* 0x0000000c0300720c */ /* 0x000fe40000706670 */
[----:B------:R-:W-:Y:S05]  /*51b0*/  SEL R15, R9, R14, !P2 ;  /* 0x0000000e090f7207 */ /* 0x000fea0005000000 */
[----:B------:R-:W-:Y:S04]  /*51c0*/  IMAD.MOV R14, RZ, RZ, -R15 ;  /* 0x000000ffff0e7224 */ /* 0x000fe800078e0a0f */
[----:B------:R-:W-:Y:S02]  /*51d0*/  IMAD R14, R40, R14, R9 ;  /* 0x0000000e280e7224 */ /* 0x000fe400078e0209 */
[C---:B------:R-:W-:Y:S05]  /*51e0*/  @!P0 IMAD.HI.U32 R10, R3.reuse, R4, RZ ;  /* 0x00000004030a8227 */ /* 0x040fea00078e00ff */
[----:B------:R-:W-:Y:S04]  /*51f0*/  @!P0 SHF.R.U32.HI R10, RZ, R5, R10 ;  /* 0x00000005ff0a8219 */ /* 0x000fe8000001160a */
[----:B------:R-:W-:Y:S01]  /*5200*/  @!P0 SEL R0, R3, R10, !P2 ;  /* 0x0000000a03008207 */ /* 0x000fe20005000000 */
[----:B------:R-:W-:Y:S03]  /*5210*/  IMAD.MOV R10, RZ, RZ, -R3 ;  /* 0x000000ffff0a7224 */ /* 0x000fe600078e0a03 */
[----:B------:R-:W-:Y:S01]  /*5220*/  @!P0 IADD3 R15, PT, PT, R15, -R0, RZ ;  /* 0x800000000f0f8210 */ /* 0x000fe20007ffe0ff */
[----:B------:R-:W-:Y:S01]  /*5230*/  @!P0 IMAD R0, R11, R14, R0 ;  /* 0x0000000e0b008224 */ /* 0x000fe200078e0200 */
[----:B------:R-:W-:Y:S01]  /*5240*/  IADD3 R11, PT, PT, -R9, RZ, RZ ;  /* 0x000000ff090b7210 */ /* 0x000fe20007ffe1ff */
[----:B------:R-:W-:Y:S02]  /*5250*/  IMAD R13, R2, R10, R13 ;  /* 0x0000000a020d7224 */ /* 0x000fe400078e020d */
[----:B------:R-:W-:Y:S02]  /*5260*/  @!P0 IMAD R9, R15, R40, R3 ;  /* 0x000000280f098224 */ /* 0x000fe400078e0203 */
[----:B------:R-:W-:Y:S02]  /*5270*/  @!P0 IMAD.MOV.U32 R3, RZ, RZ, R0 ;  /* 0x000000ffff038224 */ /* 0x000fe400078e0000 */
[----:B------:R-:W-:Y:S02]  /*5280*/  IMAD R8, R6, R11, R8 ;  /* 0x0000000b06087224 */ /* 0x000fe400078e0208 */
[----:B------:R-:W-:Y:S02]  /*5290*/  IMAD R13, R3, R2, R13 ;  /* 0x00000002030d7224 */ /* 0x000fe400078e020d */
[----:B------:R-:W-:Y:S02]  /*52a0*/  IMAD R8, R9, R6, R8 ;  /* 0x0000000609087224 */ /* 0x000fe400078e0208 */
.L_x_100:
[----:B------:R-:W-:Y:S05]  /*52b0*/  BRA.U UP1, `(.L_x_101) ;  /* 0x0000000101107547 */ /* 0x000fea000b800000 */
[----:B------:R-:W-:Y:S04]  /*52c0*/  MOV R0, UR6 ;  /* 0x0000000600007c02 */ /* 0x000fe80008000f00 */
[----:B------:R-:W-:Y:S04]  /*52d0*/  SHF.L.U32 R3, R0, 0x1f, RZ ;  /* 0x0000001f00037819 */ /* 0x000fe800000006ff */
[----:B------:R-:W2:Y:S02]  /*52e0*/  SYNCS.PHASECHK.TRANS64.TRYWAIT P0, [UR7+0x248], R3 ;  /* 0x00024803ff0075a7 */ /* 0x000ea40008001107 */
[----:B--2---:R-:W-:Y:S05]  /*52f0*/  @!P0 BRA `(.L_x_102) ;  /* 0x0000004400088947 */ /* 0x004fea0003800000 */
.L_x_101:
[----:B------:R-:W-:Y:S02]  /*5300*/  R2UR UR19, R21 ;  /* 0x00000000151372ca */ /* 0x000fe400000e0000 */
[----:B------:R-:W-:Y:S02]  /*5310*/  R2UR UR18, R20 ;  /* 0x00000000141272ca */ /* 0x000fe400000e0000 */
[----:B------:R-:W-:Y:S02]  /*5320*/  ISETP.NE.U32.AND P2, PT, RZ, UR4, PT ;  /* 0x00000004ff007c0c */ /* 0x000fe4000bf45070 */
[----:B------:R-:W-:Y:S02]  /*5330*/  SHF.L.U32 R12, R31, 0x1f, RZ ;  /* 0x0000001f1f0c7819 */ /* 0x000fe400000006ff */
[----:B------:R-:W-:Y:S05]  /*5340*/  ISETP.NE.AND.EX P2, PT, RZ, UR5, PT, P2 ;  /* 0x00000005ff007c0c */ /* 0x000fea000bf45320 */
[----:B------:R-:W-:Y:S02]  /*5350*/  USHF.L.U32 UR19, UR19, 0x6, URZ ;  /* 0x0000000613137899 */ /* 0x000fe400080006ff */
[----:B------:R-:W-:Y:S01]  /*5360*/  USHF.L.U32 UR18, UR18, 0x7, URZ ;  /* 0x0000000712127899 */ /* 0x000fe200080006ff */
[----:B------:R-:W-:Y:S11]  /*5370*/  BRA.U !UP3, `(.L_x_103) ;  /* 0x000000010b347547 */ /* 0x000ff6000b800000 */
[----:B------:R-:W-:Y:S01]  /*5380*/  UPLOP3.LUT UP0, UPT, UPT, UPT, UP2, 0x80, 0x8 ;  /* 0x000000000008789c */ /* 0x000fe20003f0f020 */
[----:B--2---:R-:W-:Y:S02]  /*5390*/  HFMA2 R0, -RZ, RZ, 0, 5.9604644775390625e-08 ;  /* 0x00000001ff007431 */ /* 0x004fe400000001ff */
[----:B------:R-:W-:Y:S03]  /*53a0*/  IMAD.MOV.U32 R95, RZ, RZ, 0x1 ;  /* 0x00000001ff5f7424 */ /* 0x000fe600078e00ff */
[----:B------:R-:W-:Y:S05]  /*53b0*/  PLOP3.LUT P0, PT, PT, PT, UP0, 0x80, 0x8 ;  /* 0x000000000008781c */ /* 0x000fea0003f0f008 */
[----:B------:R-:W2:Y:S01]  /*53c0*/  @UP0 LDCU.64 UR10, c[0x0][0x888] ;  /* 0x00011100ff0a07ac */ /* 0x000ea20008000a00 */
[----:B------:R-:W-:Y:S07]  /*53d0*/  @UP0 UIMAD UR8, UR36, UR4, URZ ;  /* 0x00000004240802a4 */ /* 0x000fee000f8e02ff */
[----:B------:R-:W-:Y:S01]  /*53e0*/  @!P0 PRMT R95, R0, 0x7610, R95 ;  /* 0x00007610005f8816 */ /* 0x000fe2000000005f */
[----:B--2---:R-:W-:Y:S03]  /*53f0*/  @UP0 UIMAD.WIDE UR10, UR8, 0x4, UR10 ;  /* 0x00000004080a08a5 */ /* 0x004fe6000f8e020a */
[----:B------:R-:W2:Y:S03]  /*5400*/  @!UP0 LDCU UR8, c[0x0][0x880] ;  /* 0x00011000ff0887ac */ /* 0x000ea60008000800 */
[----:B------:R-:W-:Y:S01]  /*5410*/  IMAD.U32 R10, RZ, RZ, UR10 ;  /* 0x0000000aff0a7e24 */ /* 0x000fe2000f8e00ff */
[----:B------:R-:W-:Y:S05]  /*5420*/  MOV R11, UR11 ;  /* 0x0000000b000b7c02 */ /* 0x000fea0008000f00 */
[----:B-----5:R3:W5:Y:S02]  /*5430*/  @P0 LDG.E R49, desc[UR46][R10.64] ;  /* 0x0000002e0a310981 */ /* 0x020764000c1e1900 */
[----:B--23--:R-:W-:Y:S07]  /*5440*/  @!P0 IMAD.U32 R49, RZ, RZ, UR8 ;  /* 0x00000008ff318e24 */ /* 0x00cfee000f8e00ff */
.L_x_103:
[----:B-----5:R-:W-:Y:S01]  /*5450*/  @!P2 FSETP.EQ.AND P0, PT, R49, RZ, PT ;  /* 0x000000ff3100a20b */ /* 0x020fe20003f02000 */
[----:B------:R-:W-:Y:S01]  /*5460*/  @!UPT UIADD3 URZ, UPT, UPT, URZ, URZ, URZ ;  /* 0x000000fffffff290 */ /* 0x000fe2000fffe0ff */
[----:B------:R-:W-:Y:S11]  /*5470*/  @!P2 BRA `(.L_x_104) ;  /* 0x000000000014a947 */ /* 0x000ff60003800000 */
[----:B------:R-:W-:Y:S02]  /*5480*/  LOP3.LUT P2, RZ, R95, 0xff, RZ, 0xc0, !PT ;  /* 0x000000ff5fff7812 */ /* 0x000fe4000784c0ff */
[----:B------:R-:W-:Y:S04]  /*5490*/  PLOP3.LUT P0, PT, PT, PT, UP0, 0x80, 0x8 ;  /* 0x000000000008781c */ /* 0x000fe80003f0f008 */
[----:B------:R-:W-:Y:S07]  /*54a0*/  PLOP3.LUT P0, PT, P0, PT, PT, 0x8, 0x80 ;  /* 0x000000000080781c */ /* 0x000fee000070e170 */
[----:B------:R-:W-:Y:S11]  /*54b0*/  @P2 FSETP.EQ.AND P0, PT, R49, RZ, PT ;  /* 0x000000ff3100220b */ /* 0x000ff60003f02000 */
[----:B------:R-:W-:Y:S02]  /*54c0*/  @!UPT UIADD3 URZ, UPT, UPT, URZ, URZ, URZ ;  /* 0x000000fffffff290 */ /* 0x000fe4000fffe0ff */
.L_x_104:
[----:B------:R-:W3:Y:S01]  /*54d0*/  SYNCS.PHASECHK.TRANS64.TRYWAIT P2, [UR7+0x230], R12 ;  /* 0x0002300cff0075a7 */ /* 0x000ee20008041107 */
[----:B------:R-:W-:Y:S04]  /*54e0*/  ELECT P4, URZ, PT ;  /* 0x0000000000ff782f */ /* 0x000fe80003880000 */
[----:B------:R-:W-:Y:S11]  /*54f0*/  PLOP3.LUT P4, PT, P0, P4, PT, 0xf2, 0x2f ;  /* 0x00000000002f781c */ /* 0x000ff60000789e72 */
[----:B------:R-:W-:Y:S02]  /*5500*/  @!UPT UIADD3 URZ, UPT, UPT, URZ, URZ, URZ ;  /* 0x000000fffffff290 */ /* 0x000fe4000fffe0ff */
[----:B-1----:R-:W-:Y:S05]  /*5510*/  @!P4 IADD3 R21, P0, PT, R32, 0x580, RZ ;  /* 0x000005802015c810 */ /* 0x002fea0007f1e0ff */
[----:B------:R-:W-:Y:S01]  /*5520*/  @!P4 IMAD.X R20, RZ, RZ, R33, P0 ;  /* 0x000000ffff14c224 */ /* 0x000fe200000e0621 */
[----:B---3--:R-:W-:Y:S07]  /*5530*/  @!P2 BRA `(.L_x_105) ;  /* 0x000000400090a947 */ /* 0x008fee0003800000 */
.L_x_226:
[----:B------:R-:W3:Y:S01]  /*5540*/  LDC.64 R14, c[0x0][0xb10] ;  /* 0x0002c400ff0e7b82 */ /* 0x000ee20000000a00 */
[----:B------:R-:W-:Y:S01]  /*5550*/  @!P4 R2UR UR8, R20 ;  /* 0x000000001408c2ca */ /* 0x000fe200000e0000 */
[----:B------:R-:W-:Y:S01]  /*5560*/  VOTEU.ALL UP1, P4 ;  /* 0x0000000000ff7886 */ /* 0x000fe20002020000 */
[----:B------:R-:W-:Y:S01]  /*5570*/  @!P4 R2UR UR9, R21 ;  /* 0x000000001509c2ca */ /* 0x000fe200000e0000 */
[----:B------:R-:W-:Y:S01]  /*5580*/  UMOV UR10, 0x0 ;  /* 0x00000000000a7882 */ /* 0x000fe20000000000 */
[----:B------:R-:W-:Y:S03]  /*5590*/  UMOV UR11, 0x10000000 ;  /* 0x10000000000b7882 */ /* 0x000fe60000000000 */
[----:B------:R-:W5:Y:S01]  /*55a0*/  LDC.64 R10, c[0x0][0xb18] ;  /* 0x0002c600ff0a7b82 */ /* 0x000f620000000a00 */
[----:B------:R-:W-:Y:S01]  /*55b0*/  @!UP1 UIADD3 UR16, UPT, UPT, UR7, 0x400, URZ ;  /* 0x0000040007109890 */ /* 0x000fe2000fffe0ff */
[----:B------:R-:W-:Y:S01]  /*55c0*/  @P3 SHF.R.U32.HI R28, RZ, 0x10, R25 ;  /* 0x00000010ff1c3819 */ /* 0x000fe20000011619 */
[----:B------:R-:W-:Y:S01]  /*55d0*/  VOTEU.ALL UP1, P4 ;  /* 0x0000000000ff7886 */ /* 0x000fe20002020000 */
[----:B------:R-:W-:Y:S01]  /*55e0*/  UMOV UR20, UR36 ;  /* 0x0000002400147c82 */ /* 0x000fe20008000000 */
[----:B------:R-:W-:Y:S03]  /*55f0*/  VIADD R30, R30, 0x1 ;  /* 0x000000011e1e7836 */ /* 0x000fe60000000000 */
[----:B--2---:R-:W2:Y:S01]  /*5600*/  @!P1 LDC R0, c[0x0][0xb20] ;  /* 0x0002c800ff009b82 */ /* 0x004ea20000000800 */
[----:B------:R-:W-:Y:S01]  /*5610*/  IMAD.U32 R21, RZ, RZ, UR8 ;  /* 0x00000008ff157e24 */ /* 0x000fe2000f8e00ff */
[----:B------:R-:W-:Y:S06]  /*5620*/  UPRMT UR8, UR37, 0x654, UR17 ;  /* 0x0000065425087896 */ /* 0x000fec0008000011 */
[----:B-1----:R-:W1:Y:S01]  /*5630*/  @!P1 LDC R3, c[0x0][0xb0c] ;  /* 0x0002c300ff039b82 */ /* 0x002e620000000800 */
[----:B------:R-:W-:Y:S01]  /*5640*/  IMAD.U32 R20, RZ, RZ, UR9 ;  /* 0x00000009ff147e24 */ /* 0x000fe2000f8e00ff */
[----:B------:R-:W-:Y:S04]  /*5650*/  @!P4 R2UR UR15, R21 ;  /* 0x00000000150fc2ca */ /* 0x000fe800000e0000 */
[----:B------:R-:W-:Y:S01]  /*5660*/  @!P4 R2UR UR14, R20 ;  /* 0x00000000140ec2ca */ /* 0x000fe200000e0000 */
[----:B------:R-:W-:Y:S11]  /*5670*/  @!P4 IMAD.MOV.U32 R20, RZ, RZ, 0x1000 ;  /* 0x00001000ff14c424 */ /* 0x000ff600078e00ff */
[----:B------:R-:W-:Y:S01]  /*5680*/  @!UPT UIADD3 URZ, UPT, UPT, URZ, URZ, URZ ;  /* 0x000000fffffff290 */ /* 0x000fe2000fffe0ff */
[----:B------:R1:W-:Y:S01]  /*5690*/  @!UP1 UTMALDG.3D [UR16], [UR14], desc[UR10] ;  /* 0x00000a100e0095b4 */ /* 0x0003e20008011000 */
[----:B------:R1:W-:Y:S02]  /*56a0*/  @!P4 SYNCS.ARRIVE.TRANS64.RED.A0TR RZ, [UR7+0x220], R20 ;  /* 0x00022014ffffc9a7 */ /* 0x0003e40008300407 */
[----:B-1----:R-:W-:Y:S01]  /*56b0*/  @!P1 ISETP.NE.AND P2, PT, R3, 0x1, PT ;  /* 0x000000010300980c */ /* 0x002fe20003f45270 */
[C---:B---3--:R-:W-:Y:S01]  /*56c0*/  @!P1 IMAD.HI.U32 R14, R13.reuse, R14, RZ ;  /* 0x0000000e0d0e9227 */ /* 0x048fe200078e00ff */
[----:B-----5:R-:W-:Y:S03]  /*56d0*/  @!P1 ISETP.NE.AND P0, PT, R10, 0x1, PT ;  /* 0x000000010a00980c */ /* 0x020fe60003f05270 */
[C---:B------:R-:W-:Y:S01]  /*56e0*/  @!P1 IMAD.HI.U32 R11, R8.reuse, R11, RZ ;  /* 0x0000000b080b9227 */ /* 0x040fe200078e00ff */
[----:B------:R-:W-:Y:S04]  /*56f0*/  @!P1 SHF.R.U32.HI R14, RZ, R15, R14 ;  /* 0x0000000fff0e9219 */ /* 0x000fe8000001160e */
[----:B--2---:R-:W-:Y:S01]  /*5700*/  @!P1 SHF.R.U32.HI R9, RZ, R0, R11 ;  /* 0x00000000ff099219 */ /* 0x004fe2000001160b */
[----:B------:R-:W-:Y:S01]  /*5710*/  SYNCS.ARRIVE.TRANS64.RED.A1T0 RZ, [UR8], RZ ;  /* 0x000000ffffff79a7 */ /* 0x000fe20008100408 */
[----:B------:R-:W-:Y:S02]  /*5720*/  @!P1 SEL R14, R13, R14, !P2 ;  /* 0x0000000e0d0e9207 */ /* 0x000fe40005000000 */
[----:B------:R-:W-:Y:S01]  /*5730*/  @!P1 SEL R9, R8, R9, !P0 ;  /* 0x0000000908099207 */ /* 0x000fe20004000000 */
[----:B------:R-:W1:Y:S04]  /*5740*/  SYNCS.PHASECHK.TRANS64.TRYWAIT P5, [UR7+0x238], R12 ;  /* 0x0002380cff0075a7 */ /* 0x000e6800080a1107 */
[----:B------:R-:W-:Y:S02]  /*5750*/  @!P1 IMAD.IADD R0, R9, 0x1, -R14 ;  /* 0x0000000109009824 */ /* 0x000fe400078e0a0e */
[----:B------:R-:W-:Y:S02]  /*5760*/  @!P1 IMAD.IADD R9, R14, 0x1, -R9 ;  /* 0x000000010e099824 */ /* 0x000fe400078e0a09 */
[----:B------:R-:W-:Y:S02]  /*5770*/  @!P1 IMAD R13, R0, R3, R13 ;  /* 0x00000003000d9224 */ /* 0x000fe400078e020d */
[----:B------:R-:W-:Y:S01]  /*5780*/  @!P1 IMAD R8, R9, R10, R8 ;  /* 0x0000000a09089224 */ /* 0x000fe200078e0208 */
[----:B-1----:R-:W-:Y:S06]  /*5790*/  @!P5 BRA `(.L_x_106) ;  /* 0x000000400010d947 */ /* 0x002fec0003800000 */
.L_x_228:
[----:B-1----:R-:W-:Y:S01]  /*57a0*/  @!P4 IADD3 R3, P0, PT, R32, 0x580, RZ ;  /* 0x000005802003c810 */ /* 0x002fe20007f1e0ff */
[----:B------:R-:W-:Y:S01]  /*57b0*/  VOTEU.ALL UP1, P4 ;  /* 0x0000000000ff7886 */ /* 0x000fe20002020000 */
[----:B------:R-:W-:Y:S01]  /*57c0*/  UMOV UR20, 0x0 ;  /* 0x0000000000147882 */ /* 0x000fe20000000000 */
[----:B------:R-:W-:Y:S01]  /*57d0*/  UMOV UR21, 0x10000000 ;  /* 0x1000000000157882 */ /* 0x000fe20000000000 */
[----:B------:R-:W-:Y:S01]  /*57e0*/  @!P4 R2UR UR9, R3 ;  /* 0x000000000309c2ca */ /* 0x000fe200000e0000 */
[----:B------:R-:W-:Y:S01]  /*57f0*/  @!P4 IMAD.X R0, RZ, RZ, R33, P0 ;  /* 0x000000ffff00c224 */ /* 0x000fe200000e0621 */
[----:B------:R-:W-:Y:S01]  /*5800*/  @!UP1 UIADD3 UR10, UPT, UPT, UR18, 0x40, URZ ;  /* 0x00000040120a9890 */ /* 0x000fe2000fffe0ff */
[----:B------:R-:W-:Y:S01]  /*5810*/  ISETP.NE.AND P0, PT, R30, 0x2, PT ;  /* 0x000000021e00780c */ /* 0x000fe20003f05270 */
[----:B------:R-:W-:Y:S01]  /*5820*/  UMOV UR11, UR19 ;  /* 0x00000013000b7c82 */ /* 0x000fe20008000000 */
[----:B------:R-:W-:Y:S01]  /*5830*/  UMOV UR12, UR36 ;  /* 0x00000024000c7c82 */ /* 0x000fe20008000000 */
[----:B------:R-:W-:Y:S01]  /*5840*/  @!P4 R2UR UR8, R0 ;  /* 0x000000000008c2ca */ /* 0x000fe200000e0000 */
[----:B------:R-:W-:Y:S01]  /*5850*/  IMAD.IADD R20, R8, 0x1, R94 ;  /* 0x0000000108147824 */ /* 0x000fe200078e025e */
[----:B------:R-:W-:Y:S01]  /*5860*/  @P3 R2UR UR36, R28 ;  /* 0x000000001c2432ca */ /* 0x000fe200000e0000 */
[----:B------:R-:W-:Y:S01]  /*5870*/  IMAD.IADD R21, R13, 0x1, R96 ;  /* 0x000000010d157824 */ /* 0x000fe200078e0260 */
[----:B------:R-:W-:Y:S02]  /*5880*/  SEL R0, RZ, 0x1, P0 ;  /* 0x00000001ff007807 */ /* 0x000fe40000000000 */
[----:B------:R-:W-:Y:S01]  /*5890*/  LOP3.LUT R31, R31, 0x1, RZ, 0x3c, !PT ;  /* 0x000000011f1f7812 */ /* 0x000fe200078e3cff */
[----:B------:R-:W-:Y:S01]  /*58a0*/  IMAD.U32 R10, RZ, RZ, UR9 ;  /* 0x00000009ff0a7e24 */ /* 0x000fe2000f8e00ff */
[----:B------:R-:W-:Y:S01]  /*58b0*/  @!UP1 UIADD3 UR9, UPT, UPT, UR7, 0x228, URZ ;  /* 0x0000022807099890 */ /* 0x000fe2000fffe0ff */
[----:B------:R-:W-:Y:S02]  /*58c0*/  LOP3.LUT R29, R29, R0, RZ, 0x3c, !PT ;  /* 0x000000001d1d7212 */ /* 0x000fe400078e3cff */
[----:B------:R-:W-:Y:S02]  /*58d0*/  SEL R30, R30, RZ, P0 ;  /* 0x000000ff1e1e7207 */ /* 0x000fe40000000000 */
[----:B------:R-:W-:Y:S01]  /*58e0*/  IMAD.U32 R11, RZ, RZ, UR8 ;  /* 0x00000008ff0b7e24 */ /* 0x000fe2000f8e00ff */
[----:B------:R-:W-:Y:S01]  /*58f0*/  @!P4 R2UR UR14, R10 ;  /* 0x000000000a0ec2ca */ /* 0x000fe200000e0000 */
[----:B------:R-:W-:Y:S01]  /*5900*/  @!UP1 UIADD3 UR8, UPT, UPT, UR7, 0x1400, URZ ;  /* 0x0000140007089890 */ /* 0x000fe2000fffe0ff */
[----:B------:R-:W-:Y:S02]  /*5910*/  VOTEU.ALL UP1, P4 ;  /* 0x0000000000ff7886 */ /* 0x000fe40002020000 */
[----:B------:R-:W-:Y:S11]  /*5920*/  @!P4 R2UR UR15, R11 ;  /* 0x000000000b0fc2ca */ /* 0x000ff600000e0000 */
[----:B------:R-:W-:Y:S02]  /*5930*/  @!UPT UIADD3 URZ, UPT, UPT, URZ, URZ, URZ ;  /* 0x000000fffffff290 */ /* 0x000fe4000fffe0ff */
[----:B------:R2:W-:Y:S01]  /*5940*/  @!UP1 UTMALDG.3D [UR8], [UR14], desc[UR20] ;  /* 0x000014080e0095b4 */ /* 0x0005e20008011000 */
[----:B------:R2:W-:Y:S01]  /*5950*/  @!P4 SYNCS.ARRIVE.TRANS64.RED.A0TR RZ, [UR7+0x228], R23 ;  /* 0x00022817ffffc9a7 */ /* 0x0005e20008300407 */
[----:B------:R-:W-:Y:S01]  /*5960*/  UPLOP3.LUT UP1, UPT, UPT, UPT, UPT, 0x80, 0x8 ;  /* 0x000000000008789c */ /* 0x000fe20003f2f070 */
[----:B------:R-:W-:Y:S01]  /*5970*/  SYNCS.ARRIVE.TRANS64.RED.A1T0 RZ, [UR13], RZ ;  /* 0x000000ffffff79a7 */ /* 0x000fe2000810040d */
[----:B------:R-:W-:Y:S09]  /*5980*/  @P3 BRA `(.L_x_107) ;  /* 0xfffffff400503947 */ /* 0x000ff2000383ffff */
[----:B------:R-:W-:-:S04]  /*5990*/  SHF.L.U32 R3, R31, 0x1f, RZ ;  /* 0x0000001f1f037819 */ /* 0x000fc800000006ff */
[----:B------:R-:W1:Y:S02]  /*59a0*/  SYNCS.PHASECHK.TRANS64.TRYWAIT P0, [UR7+0x230], R3 ;  /* 0x00023003ff0075a7 */ /* 0x000e640008001107 */
[----:B-1----:R-:W-:Y:S05]  /*59b0*/  @!P0 BRA `(.L_x_108) ;  /* 0x0000003c00a08947 */ /* 0x002fea0003800000 */
.L_x_230:
[----:B-1----:R-:W-:-:S07]  /*59c0*/  MOV R0, UR7 ;  /* 0x0000000700007c02 */ /* 0x002fce0008000f00 */
.L_x_109:
[----:B-1----:R-:W-:-:S04]  /*59d0*/  SHF.L.U32 R3, R31, 0x1f, RZ ;  /* 0x0000001f1f037819 */ /* 0x002fc800000006ff */
[----:B------:R1:W3:Y:S03]  /*59e0*/  SYNCS.PHASECHK.TRANS64.TRYWAIT P0, [R0+URZ+0x238], R3 ;  /* 0x00023803000075a7 */ /* 0x0002e600080011ff */
[----:B---3--:R-:W-:Y:S05]  /*59f0*/  @!P0 NANOSLEEP.SYNCS 0x989680 ;  /* 0x009896800000895d */ /* 0x008fea0003900000 */
[----:B------:R-:W3:Y:S02]  /*5a00*/  @!P0 SYNCS.PHASECHK.TRANS64 P0, [R0+URZ+0x238], R3 ;  /* 0x00023803000085a7 */ /* 0x000ee400080010ff */
[----:B--23--:R-:W-:Y:S05]  /*5a10*/  @P0 EXIT ;  /* 0x000000000000094d */ /* 0x00cfea0003800000 */
[----:B------:R-:W-:Y:S05]  /*5a20*/  BRA `(.L_x_109) ;  /* 0xfffffffc00e87947 */ /* 0x000fea000383ffff */
.L_x_98:
[----:B------:R-:W-:-:S06]  /*5a30*/  UISETP.GE.AND UP1, UPT, UR8, 0x4, UPT ;  /* 0x000000040800788c */ /* 0x000fcc000bf26270 */
[----:B------:R-:W-:-:S13]  /*5a40*/  PLOP3.LUT P0, PT, PT, PT, UP1, 0x80, 0x8 ;  /* 0x000000000008781c */ /* 0x000fda0003f0f018 */
[----:B------:R-:W-:Y:S05]  /*5a50*/  @!P0 EXIT ;  /* 0x000000000000894d */ /* 0x000fea0003800000 */
[----:B------:R-:W-:Y:S01]  /*5a60*/  BAR.SYNC.DEFER_BLOCKING 0x6, 0xa0 ;  /* 0x0182800000007b1d */ /* 0x000fe20000010000 */
[C---:B------:R-:W-:Y:S01]  /*5a70*/  IMAD.SHL.U32 R7, R108.reuse, 0x40, RZ ;  /* 0x000000406c077824 */ /* 0x040fe200078e00ff */
[C---:B------:R-:W-:Y:S01]  /*5a80*/  LOP3.LUT R110, R108.reuse, 0x60, RZ, 0xc0, !PT ;  /* 0x000000606c6e7812 */ /* 0x040fe200078ec0ff */
[C---:B------:R-:W-:Y:S01]  /*5a90*/  IMAD.SHL.U32 R100, R108.reuse, 0x20, RZ ;  /* 0x000000206c647824 */ /* 0x040fe200078e00ff */
[----:B------:R-:W-:Y:S01]  /*5aa0*/  CS2R R106, SRZ ;  /* 0x00000000006a7805 */ /* 0x000fe2000001ff00 */
[C---:B------:R-:W-:Y:S01]  /*5ab0*/  IMAD.SHL.U32 R0, R108.reuse, 0x2, RZ ;  /* 0x000000026c007824 */ /* 0x040fe200078e00ff */
[----:B------:R-:W-:Y:S02]  /*5ac0*/  UMOV UR49, 0x400 ;  /* 0x0000040000317882 */ /* 0x000fe40000000000 */
[----:B------:R-:W1:Y:S01]  /*5ad0*/  LDC R99, c[0x0][0x370] ;  /* 0x0000dc00ff637b82 */ /* 0x000e620000000800 */
[----:B------:R-:W-:Y:S01]  /*5ae0*/  ULEA UR49, UR37, UR49, 0x18 ;  /* 0x0000003125317291 */ /* 0x000fe2000f8ec0ff */
[----:B------:R-:W-:Y:S01]  /*5af0*/  LOP3.LUT R5, R7, 0x180, RZ, 0xc0, !PT ;  /* 0x0000018007057812 */ /* 0x000fe200078ec0ff */
[----:B------:R-:W-:Y:S01]  /*5b00*/  IMAD.U32 R46, R108, 0x10000, RZ ;  /* 0x000100006c2e7824 */ /* 0x000fe200078e00ff */
[----:B------:R-:W-:Y:S01]  /*5b10*/  LOP3.LUT R100, R100, 0xc00, RZ, 0xc0, !PT ;  /* 0x00000c0064647812 */ /* 0x000fe200078ec0ff */
[----:B------:R-:W-:Y:S01]  /*5b20*/  UIADD3 UR4, UPT, UPT, UR49, 0x2400, URZ ;  /* 0x0000240031047890 */ /* 0x000fe2000fffe0ff */
[----:B------:R-:W-:Y:S01]  /*5b30*/  LOP3.LUT R0, R5, 0x20, R0, 0xf8, !PT ;  /* 0x0000002005007812 */ /* 0x000fe200078ef800 */
[----:B------:R-:W-:Y:S01]  /*5b40*/  IMAD.SHL.U32 R5, R108, 0x8, RZ ;  /* 0x000000086c057824 */ /* 0x000fe200078e00ff */
[----:B------:R-:W2:Y:S01]  /*5b50*/  LDC R42, c[0x0][0xb0c] ;  /* 0x0002c300ff2a7b82 */ /* 0x000ea20000000800 */
[----:B------:R-:W-:Y:S01]  /*5b60*/  LOP3.LUT R100, R100, 0x40, R7, 0xf8, !PT ;  /* 0x0000004064647812 */ /* 0x000fe200078ef807 */
[----:B------:R-:W-:Y:S01]  /*5b70*/  IMAD.MOV.U32 R44, RZ, RZ, RZ ;  /* 0x000000ffff2c7224 */ /* 0x000fe200078e00ff */
[----:B------:R-:W-:Y:S01]  /*5b80*/  LOP3.LUT R46, R46, 0x600000, RZ, 0xc0, !PT ;  /* 0x006000002e2e7812 */ /* 0x000fe200078ec0ff */
[----:B------:R-:W-:Y:S01]  /*5b90*/  IMAD.MOV.U32 R112, RZ, RZ, RZ ;  /* 0x000000ffff707224 */ /* 0x000fe200078e00ff */
[----:B------:R-:W-:-:S02]  /*5ba0*/  LOP3.LUT R108, R108, 0x2, RZ, 0xc0, !PT ;  /* 0x000000026c6c7812 */ /* 0x000fc400078ec0ff */
[----:B------:R-:W-:Y:S02]  /*5bb0*/  CS2R R104, SRZ ;  /* 0x0000000000687805 */ /* 0x000fe4000001ff00 */
[----:B------:R-:W-:Y:S01]  /*5bc0*/  LOP3.LUT R5, R0, 0x30, R5, 0x78, !PT ;  /* 0x0000003000057812 */ /* 0x000fe200078e7805 */
[----:B------:R-:W4:Y:S01]  /*5bd0*/  LDC R97, c[0x0][0xb20] ;  /* 0x0002c800ff617b82 */ /* 0x000f220000000800 */
[----:B------:R-:W3:Y:S01]  /*5be0*/  LDS R3, [UR49+0x300] ;  /* 0x00030031ff037984 */ /* 0x000ee20008000800 */
[----:B------:R-:W-:Y:S01]  /*5bf0*/  LOP3.LUT R100, R100, 0x200, R7, 0xf8, !PT ;  /* 0x0000020064647812 */ /* 0x000fe200078ef807 */
[----:B------:R-:W-:Y:S01]  /*5c00*/  IMAD.MOV R102, RZ, RZ, -R108 ;  /* 0x000000ffff667224 */ /* 0x000fe200078e0a6c */
[----:B------:R-:W1:Y:S01]  /*5c10*/  LDCU.64 UR52, c[0x0][0x348] ;  /* 0x00006900ff3477ac */ /* 0x000e620008000a00 */
[----:B------:R-:W-:Y:S01]  /*5c20*/  IMAD.U32 R109, RZ, RZ, UR4 ;  /* 0x00000004ff6d7e24 */ /* 0x000fe2000f8e00ff */
[----:B------:R-:W-:Y:S02]  /*5c30*/  LOP3.LUT R100, R100, R5, RZ, 0xfc, !PT ;  /* 0x0000000564647212 */ /* 0x000fe400078efcff */
[----:B------:R-:W1:Y:S01]  /*5c40*/  LDC R41, c[0x0][0xb30] ;  /* 0x0002cc00ff297b82 */ /* 0x000e620000000800 */
[----:B------:R-:W1:Y:S01]  /*5c50*/  LDCU.64 UR38, c[0x0][0x888] ;  /* 0x00011100ff2677ac */ /* 0x000e620008000a00 */
[----:B------:R-:W1:Y:S06]  /*5c60*/  LDCU.64 UR44, c[0x0][0x890] ;  /* 0x00011200ff2c77ac */ /* 0x000e6c0008000a00 */
[----:B------:R-:W1:Y:S01]  /*5c70*/  LDC.64 R92, c[0x0][0xb10] ;  /* 0x0002c400ff5c7b82 */ /* 0x000e620000000a00 */
[----:B------:R-:W-:-:S07]  /*5c80*/  UIADD3 UR48, UPT, UPT, UR49, 0x400, URZ ;  /* 0x0000040031307890 */ /* 0x000fce000fffe0ff */
[----:B------:R-:W1:Y:S08]  /*5c90*/  LDC.64 R38, c[0x0][0xb18] ;  /* 0x0002c600ff267b82 */ /* 0x000e700000000a00 */
[----:B------:R-:W1:Y:S08]  /*5ca0*/  LDC.64 R36, c[0x0][0xb28] ;  /* 0x0002ca00ff247b82 */ /* 0x000e700000000a00 */
[----:B------:R-:W1:Y:S01]  /*5cb0*/  LDC.64 R90, c[0x0][0x8b0] ;  /* 0x00022c00ff5a7b82 */ /* 0x000e620000000a00 */
[----:B---3--:R-:W-:-:S07]  /*5cc0*/  IMAD.IADD R46, R3, 0x1, R46 ;  /* 0x00000001032e7824 */ /* 0x008fce00078e022e */
[----:B------:R-:W3:Y:S08]  /*5cd0*/  LDC.64 R88, c[0x0][0x8a8] ;  /* 0x00022a00ff587b82 */ /* 0x000ef00000000a00 */
[----:B--2-4-:R-:W1:Y:S02]  /*5ce0*/  LDC R98, c[0x0][0x374] ;  /* 0x0000dd00ff627b82 */ /* 0x014e640000000800 */
.L_x_135:
[----:B------:R-:W-:Y:S02]  /*5cf0*/  LEA R0, R112, UR49, 0x3 ;  /* 0x0000003170007c11 */ /* 0x000fe4000f8e18ff */
[----:B------:R-:W-:Y:S02]  /*5d00*/  SHF.L.U32 R3, R106, 0x1f, RZ ;  /* 0x0000001f6a037819 */ /* 0x000fe400000006ff */
[----:B------:R-:W-:Y:S02]  /*5d10*/  LEA R16, R112, UR49, 0x4 ;  /* 0x0000003170107c11 */ /* 0x000fe4000f8e20ff */
[----:B------:R-:W2:Y:S02]  /*5d20*/  SYNCS.PHASECHK.TRANS64.TRYWAIT P0, [R0+URZ+0x250], R3 ;  /* 0x00025003000075a7 */ /* 0x000ea400080011ff */
[----:B-12---:R-:W-:Y:S05]  /*5d30*/  @!P0 BRA `(.L_x_110) ;  /* 0x0000003800d88947 */ /* 0x006fea0003800000 */
.L_x_231:
[----:B------:R-:W4:Y:S01]  /*5d40*/  LDC.64 R12, c[0x0][0xb10] ;  /* 0x0002c400ff0c7b82 */ /* 0x000f220000000a00 */
[----:B------:R-:W3:Y:S01]  /*5d50*/  LDS.128 R16, [R16+0x2e0] ;  /* 0x0002e00010107984 */ /* 0x000ee20000000c00 */
[----:B-1----:R-:W-:Y:S01]  /*5d60*/  ISETP.NE.AND P1, PT, R41, 0x1, PT ;  /* 0x000000012900780c */ /* 0x002fe20003f25270 */
[----:B--2---:R-:W-:Y:S01]  /*5d70*/  VIADD R0, R0, 0x260 ;  /* 0x0000026000007836 */ /* 0x004fe20000000000 */
[----:B------:R-:W-:Y:S04]  /*5d80*/  ISETP.GE.AND P0, PT, R40, 0x1, PT ;  /* 0x000000012800780c */ /* 0x000fe80003f06270 */
[----:B------:R-:W1:Y:S01]  /*5d90*/  LDC.64 R10, c[0x0][0xb18] ;  /* 0x0002c600ff0a7b82 */ /* 0x000e620000000a00 */
[----:B------:R-:W-:Y:S01]  /*5da0*/  PRMT R0, RZ, 0x654, R0 ;  /* 0x00000654ff007816 */ /* 0x000fe20000000000 */
[----:B------:R-:W-:Y:S01]  /*5db0*/  @!PT LDS RZ, [RZ] ;  /* 0x00000000fffff984 */ /* 0x000fe20000000800 */
[----:B------:R-:W-:Y:S01]  /*5dc0*/  @!PT LDS RZ, [RZ] ;  /* 0x00000000fffff984 */ /* 0x000fe20000000800 */
[----:B------:R-:W-:Y:S01]  /*5dd0*/  @!PT LDS RZ, [RZ] ;  /* 0x00000000fffff984 */ /* 0x000fe20000000800 */
[----:B------:R-:W-:Y:S01]  /*5de0*/  @!PT LDS RZ, [RZ] ;  /* 0x00000000fffff984 */ /* 0x000fe20000000800 */
[----:B------:R2:W-:Y:S06]  /*5df0*/  MEMBAR.ALL.CTA ;  /* 0x0000000000007992 */ /* 0x0005ec0000008000 */
[----:B--2---:R-:W2:Y:S01]  /*5e00*/  FENCE.VIEW.ASYNC.S ;  /* 0x00000000000073c6 */ /* 0x004ea20000000000 */
[----:B------:R-:W1:Y:S08]  /*5e10*/  @!P1 LDC R14, c[0x0][0xb20] ;  /* 0x0002c800ff0e9b82 */ /* 0x000e700000000800 */
[----:B------:R-:W1:Y:S01]  /*5e20*/  @!P1 LDC R9, c[0x0][0xb0c] ;  /* 0x0002c300ff099b82 */ /* 0x000e620000000800 */
[----:B--2---:R2:W-:Y:S01]  /*5e30*/  SYNCS.ARRIVE.TRANS64.RED.A1T0 RZ, [R0+URZ], RZ ;  /* 0x000000ff00ff79a7 */ /* 0x0045e200081004ff */
[----:B---3--:R-:W-:Y:S04]  /*5e40*/  LOP3.LUT P4, RZ, R18, 0x1, RZ, 0xc0, !PT ;  /* 0x0000000112ff7812 */ /* 0x008fe8000788c0ff */
[----:B------:R-:W-:Y:S09]  /*5e50*/  P2R R111, PR, RZ, 0x10 ;  /* 0x00000010ff6f7803 */ /* 0x000ff20000000000 */
[----:B------:R-:W-:Y:S02]  /*5e60*/  @P4 MOV R45, R16 ;  /* 0x00000010002d4202 */ /* 0x000fe40000000f00 */
[----:B------:R-:W-:Y:S01]  /*5e70*/  @P4 LOP3.LUT R43, R17, 0xffff, RZ, 0xc0, !PT ;  /* 0x0000ffff112b4812 */ /* 0x000fe200078ec0ff */
[----:B--2-4-:R-:W-:Y:S06]  /*5e80*/  @!P0 BRA `(.L_x_111) ;  /* 0x0000000000a48947 */ /* 0x014fec0003800000 */
[----:B------:R-:W-:Y:S01]  /*5e90*/  IMAD.HI.U32 R24, R98, R39, RZ ;  /* 0x0000002762187227 */ /* 0x000fe200078e00ff */
[----:B------:R-:W-:Y:S02]  /*5ea0*/  ISETP.NE.AND P0, PT, R38, 0x1, PT ;  /* 0x000000012600780c */ /* 0x000fe40003f05270 */
[----:B------:R-:W-:Y:S01]  /*5eb0*/  ISETP.NE.AND P2, PT, R40, 0x1, PT ;  /* 0x000000012800780c */ /* 0x000fe20003f45270 */
[-C--:B------:R-:W-:Y:S01]  /*5ec0*/  IMAD.HI.U32 R22, R99, R92.reuse, RZ ;  /* 0x0000005c63167227 */ /* 0x080fe200078e00ff */
[----:B------:R-:W-:Y:S02]  /*5ed0*/  SHF.R.U32.HI R23, RZ, R97, R24 ;  /* 0x00000061ff177219 */ /* 0x000fe40000011618 */
[----:B------:R-:W-:Y:S01]  /*5ee0*/  ISETP.NE.AND P3, PT, R42, 0x1, PT ;  /* 0x000000012a00780c */ /* 0x000fe20003f65270 */
[----:B------:R-:W-:Y:S01]  /*5ef0*/  IMAD.HI.U32 R28, R43, R39, RZ ;  /* 0x000000272b1c7227 */ /* 0x000fe200078e00ff */
[----:B------:R-:W-:Y:S02]  /*5f00*/  SHF.R.U32.HI R22, RZ, R93, R22 ;  /* 0x0000005dff167219 */ /* 0x000fe40000011616 */
[----:B------:R-:W-:Y:S01]  /*5f10*/  SEL R3, R98, R23, !P0 ;  /* 0x0000001762037207 */ /* 0x000fe20004000000 */
[----:B------:R-:W-:Y:S01]  /*5f20*/  IMAD.HI.U32 R26, R45, R92, RZ ;  /* 0x0000005c2d1a7227 */ /* 0x000fe200078e00ff */
[----:B------:R-:W-:Y:S03]  /*5f30*/  SEL R7, R99, R22, !P3 ;  /* 0x0000001663077207 */ /* 0x000fe60005800000 */
[-C--:B------:R-:W-:Y:S01]  /*5f40*/  IMAD.HI.U32 R22, R3, R36.reuse, RZ ;  /* 0x0000002403167227 */ /* 0x080fe200078e00ff */
[----:B------:R-:W-:Y:S03]  /*5f50*/  SHF.R.U32.HI R26, RZ, R93, R26 ;  /* 0x0000005dff1a7219 */ /* 0x000fe6000001161a */
[----:B------:R-:W-:Y:S01]  /*5f60*/  IMAD.HI.U32 R24, R7, R36, RZ ;  /* 0x0000002407187227 */ /* 0x000fe200078e00ff */
[----:B------:R-:W-:Y:S02]  /*5f70*/  @P2 SHF.R.U32.HI R3, RZ, R37, R22 ;  /* 0x00000025ff032219 */ /* 0x000fe40000011616 */
[----:B------:R-:W-:Y:S02]  /*5f80*/  SHF.R.U32.HI R22, RZ, R97, R28 ;  /* 0x00000061ff167219 */ /* 0x000fe4000001161c */
[----:B------:R-:W-:Y:S01]  /*5f90*/  @P2 SHF.R.U32.HI R7, RZ, R37, R24 ;  /* 0x00000025ff072219 */ /* 0x000fe20000011618 */
[C---:B------:R-:W-:Y:S01]  /*5fa0*/  IMAD R2, R40.reuse, R3, RZ ;  /* 0x0000000328027224 */ /* 0x040fe200078e02ff */
[----:B------:R-:W-:Y:S02]  /*5fb0*/  SEL R5, R43, R22, !P0 ;  /* 0x000000162b057207 */ /* 0x000fe40004000000 */
[----:B------:R-:W-:Y:S01]  /*5fc0*/  SEL R3, R45, R26, !P3 ;  /* 0x0000001a2d037207 */ /* 0x000fe20005800000 */
[----:B------:R-:W-:Y:S01]  /*5fd0*/  IMAD R4, R40, R7, RZ ;  /* 0x0000000728047224 */ /* 0x000fe200078e02ff */
[C---:B------:R-:W-:Y:S01]  /*5fe0*/  ISETP.GE.AND P0, PT, R5.reuse, R2, PT ;  /* 0x000000020500720c */ /* 0x040fe20003f06270 */
[----:B------:R-:W-:Y:S03]  /*5ff0*/  IMAD.HI.U32 R6, R5, R36, RZ ;  /* 0x0000002405067227 */ /* 0x000fe600078e00ff */
[----:B------:R-:W-:Y:S01]  /*6000*/  ISETP.GE.OR P0, PT, R3, R4, P0 ;  /* 0x000000040300720c */ /* 0x000fe20000706670 */
[----:B------:R-:W-:Y:S01]  /*6010*/  IMAD.MOV R4, RZ, RZ, -R3 ;  /* 0x000000ffff047224 */ /* 0x000fe200078e0a03 */
[-C--:B------:R-:W-:Y:S03]  /*6020*/  SHF.R.U32.HI R6, RZ, R37.reuse, R6 ;  /* 0x00000025ff067219 */ /* 0x080fe60000011606 */
[----:B------:R-:W-:Y:S01]  /*6030*/  IMAD R45, R42, R4, R45 ;  /* 0x000000042a2d7224 */ /* 0x000fe200078e022d */
[----:B------:R-:W-:Y:S05]  /*6040*/  SEL R15, R5, R6, !P2 ;  /* 0x00000006050f7207 */ /* 0x000fea0005000000 */
[----:B------:R-:W-:Y:S02]  /*6050*/  IMAD.MOV R6, RZ, RZ, -R15 ;  /* 0x000000ffff067224 */ /* 0x000fe400078e0a0f */
[C---:B------:R-:W-:Y:S04]  /*6060*/  @!P0 IMAD.HI.U32 R2, R3.reuse, R36, RZ ;  /* 0x0000002403028227 */ /* 0x040fe800078e00ff */
[----:B------:R-:W-:Y:S01]  /*6070*/  IMAD R6, R40, R6, R5 ;  /* 0x0000000628067224 */ /* 0x000fe200078e0205 */
[----:B------:R-:W-:Y:S04]  /*6080*/  @!P0 SHF.R.U32.HI R2, RZ, R37, R2 ;  /* 0x00000025ff028219 */ /* 0x000fe80000011602 */
[----:B------:R-:W-:Y:S02]  /*6090*/  @!P0 SEL R0, R3, R2, !P2 ;  /* 0x0000000203008207 */ /* 0x000fe40005000000 */
[----:B------:R-:W-:Y:S02]  /*60a0*/  IADD3 R2, PT, PT, -R5, RZ, RZ ;  /* 0x000000ff05027210 */ /* 0x000fe40007ffe1ff */
[----:B------:R-:W-:Y:S01]  /*60b0*/  @!P0 IADD3 R8, PT, PT, R15, -R0, RZ ;  /* 0x800000000f088210 */ /* 0x000fe20007ffe0ff */
[----:B------:R-:W-:Y:S02]  /*60c0*/  @!P0 IMAD R0, R7, R6, R0 ;  /* 0x0000000607008224 */ /* 0x000fe400078e0200 */
[----:B------:R-:W-:Y:S02]  /*60d0*/  IMAD R43, R38, R2, R43 ;  /* 0x00000002262b7224 */ /* 0x000fe400078e022b */
[----:B------:R-:W-:Y:S02]  /*60e0*/  @!P0 IMAD R5, R8, R40, R3 ;  /* 0x0000002808058224 */ /* 0x000fe400078e0203 */
[----:B------:R-:W-:Y:S04]  /*60f0*/  @!P0 IMAD.MOV.U32 R3, RZ, RZ, R0 ;  /* 0x000000ffff038224 */ /* 0x000fe800078e0000 */
[----:B------:R-:W-:Y:S02]  /*6100*/  IMAD R45, R3, R42, R45 ;  /* 0x0000002a032d7224 */ /* 0x000fe400078e022d */
[----:B------:R-:W-:Y:S07]  /*6110*/  IMAD R43, R5, R38, R43 ;  /* 0x00000026052b7224 */ /* 0x000fee00078e022b */
.L_x_111:
[----:B-1----:R-:W-:Y:S01]  /*6120*/  @!P1 ISETP.NE.AND P0, PT, R10, 0x1, PT ;  /* 0x000000010a00980c */ /* 0x002fe20003f05270 */
[----:B------:R-:W-:Y:S01]  /*6130*/  @!P1 IMAD.HI.U32 R0, R45, R12, RZ ;  /* 0x0000000c2d009227 */ /* 0x000fe200078e00ff */
[----:B------:R-:W-:Y:S01]  /*6140*/  @!P1 ISETP.NE.AND P2, PT, R9, 0x1, PT ;  /* 0x000000010900980c */ /* 0x000fe20003f45270 */
[----:B------:R-:W-:Y:S01]  /*6150*/  ULOP3.LUT UP0, URZ, UR48, 0x1b0, URZ, 0xc0, !UPT ;  /* 0x000001b030ff7892 */ /* 0x000fe2000f80c0ff */
[----:B------:R-:W-:Y:S01]  /*6160*/  R2UR UR42, R21 ;  /* 0x00000000152a72ca */ /* 0x000fe200000e0000 */
[----:B------:R-:W-:Y:S01]  /*6170*/  @!P1 IMAD.HI.U32 R3, R43, R11, RZ ;  /* 0x0000000b2b039227 */ /* 0x000fe200078e00ff */
[----:B------:R-:W-:Y:S02]  /*6180*/  @!P1 SHF.R.U32.HI R0, RZ, R13, R0 ;  /* 0x0000000dff009219 */ /* 0x000fe40000011600 */
[----:B------:R-:W-:Y:S01]  /*6190*/  R2UR UR41, R20 ;  /* 0x00000000142972ca */ /* 0x000fe200000e0000 */
[----:B------:R-:W-:Y:S01]  /*61a0*/  VIADD R112, R112, 0x1 ;  /* 0x0000000170707836 */ /* 0x000fe20000000000 */
[----:B------:R-:W-:Y:S02]  /*61b0*/  @!P1 SHF.R.U32.HI R2, RZ, R14, R3 ;  /* 0x0000000eff029219 */ /* 0x000fe40000011603 */
[----:B------:R-:W-:Y:S02]  /*61c0*/  @!P1 SEL R3, R45, R0, !P2 ;  /* 0x000000002d039207 */ /* 0x000fe40005000000 */
[----:B------:R-:W-:Y:S02]  /*61d0*/  @!P1 SEL R2, R43, R2, !P0 ;  /* 0x000000022b029207 */ /* 0x000fe40004000000 */
[----:B------:R-:W-:Y:S01]  /*61e0*/  @P4 SHF.R.U32.HI R103, RZ, 0x10, R17 ;  /* 0x00000010ff674819 */ /* 0x000fe20000011611 */
[----:B------:R-:W-:Y:S02]  /*61f0*/  USHF.L.U32 UR42, UR42, 0x6, URZ ;  /* 0x000000062a2a7899 */ /* 0x000fe400080006ff */
[----:B------:R-:W-:Y:S02]  /*6200*/  @!P1 IMAD.IADD R0, R2, 0x1, -R3 ;  /* 0x0000000102009824 */ /* 0x000fe400078e0a03 */
[----:B------:R-:W-:Y:S01]  /*6210*/  @!P1 IMAD.IADD R2, R3, 0x1, -R2 ;  /* 0x0000000103029824 */ /* 0x000fe200078e0a02 */
[----:B------:R-:W-:Y:S01]  /*6220*/  USHF.L.U32 UR41, UR41, 0x7, URZ ;  /* 0x0000000729297899 */ /* 0x000fe200080006ff */
[----:B------:R-:W-:Y:S02]  /*6230*/  @!P1 IMAD R45, R0, R9, R45 ;  /* 0x00000009002d9224 */ /* 0x000fe400078e022d */
[----:B------:R-:W-:Y:S01]  /*6240*/  @!P1 IMAD R43, R2, R10, R43 ;  /* 0x0000000a022b9224 */ /* 0x000fe200078e022b */
[----:B------:R-:W-:Y:S08]  /*6250*/  BRA.U !UP0, `(.L_x_112) ;  /* 0x0000000108407547 */ /* 0x000ff0000b800000 */
[----:B------:R-:W1:Y:S01]  /*6260*/  LDCU.64 UR8, c[0x4][0x80] ;  /* 0x01001000ff0877ac */ /* 0x000e620008000a00 */
[----:B------:R-:W-:Y:S01]  /*6270*/  MOV R3, 0x0 ;  /* 0x0000000000037802 */ /* 0x000fe20000000f00 */
[----:B------:R-:W-:Y:S02]  /*6280*/  HFMA2 R12, -RZ, RZ, 0, 5.9604644775390625e-08 ;  /* 0x00000001ff0c7431 */ /* 0x000fe400000001ff */
[----:B------:R-:W-:Y:S02]  /*6290*/  IMAD.MOV.U32 R8, RZ, RZ, 0x70 ;  /* 0x00000070ff087424 */ /* 0x000fe400078e00ff */
[----:B------:R-:W-:Y:S01]  /*62a0*/  IMAD.MOV.U32 R13, RZ, RZ, RZ ;  /* 0x000000ffff0d7224 */ /* 0x000fe200078e00ff */
[----:B------:R-:W2:Y:S01]  /*62b0*/  LDCU.64 UR6, c[0x4][0x88] ;  /* 0x01001100ff0677ac */ /* 0x000ea20008000a00 */
[----:B------:R-:W3:Y:S01]  /*62c0*/  LDC.64 R2, c[0x4][R3] ;  /* 0x0100000003027b82 */ /* 0x000ee20000000a00 */
[----:B------:R-:W4:Y:S01]  /*62d0*/  LDCU.64 UR4, c[0x4][0x8] ;  /* 0x01000100ff0477ac */ /* 0x000f220008000a00 */
[----:B-1----:R-:W-:Y:S01]  /*62e0*/  MOV R5, UR9 ;  /* 0x0000000900057c02 */ /* 0x002fe20008000f00 */
[----:B------:R-:W-:Y:S01]  /*62f0*/  IMAD.U32 R4, RZ, RZ, UR8 ;  /* 0x00000008ff047e24 */ /* 0x000fe2000f8e00ff */
[----:B--2---:R-:W-:Y:S01]  /*6300*/  MOV R7, UR7 ;  /* 0x0000000700077c02 */ /* 0x004fe20008000f00 */
[----:B------:R-:W-:Y:S01]  /*6310*/  IMAD.U32 R6, RZ, RZ, UR6 ;  /* 0x00000006ff067e24 */ /* 0x000fe2000f8e00ff */
[----:B----4-:R-:W-:Y:S01]  /*6320*/  MOV R11, UR5 ;  /* 0x00000005000b7c02 */ /* 0x010fe20008000f00 */
[----:B------:R-:W-:Y:S02]  /*6330*/  IMAD.U32 R10, RZ, RZ, UR4 ;  /* 0x00000004ff0a7e24 */ /* 0x000fe4000f8e00ff */
[----:B------:R-:W-:Y:S07]  /*6340*/  LEPC R20, `(.L_x_112) ;  /* 0x000000001014794e */ /* 0x000fee0000000000 */
[----:B---3-5:R-:W-:Y:S05]  /*6350*/  CALL.ABS.NOINC R2 ;  /* 0x0000000002007343 */ /* 0x028fea0003c00000 */
.L_x_112:
[----:B------:R-:W-:Y:S01]  /*6360*/  LOP3.LUT P0, RZ, R109, 0x1b0, RZ, 0xc0, !PT ;  /* 0x000001b06dff7812 */ /* 0x000fe2000780c0ff */
[----:B------:R-:W-:Y:S11]  /*6370*/  BSSY.RECONVERGENT B6, `(.L_x_113) ;  /* 0x0000013000067945 */ /* 0x000ff60003800200 */
[----:B------:R-:W-:Y:S01]  /*6380*/  @!UPT UIADD3 URZ, UPT, UPT, URZ, URZ, URZ ;  /* 0x000000fffffff290 */ /* 0x000fe2000fffe0ff */
[----:B------:R-:W-:Y:S05]  /*6390*/  @!P0 BRA `(.L_x_114) ;  /* 0x0000000000408947 */ /* 0x000fea0003800000 */
        /* <DEDUP_REMOVED lines=16> */
.L_x_114:
[----:B------:R-:W-:Y:S05]  /*64a0*/  BSYNC.RECONVERGENT B6 ;  /* 0x0000000000067941 */ /* 0x000fea0003800200 */
.L_x_113:
[----:B------:R-:W-:Y:S01]  /*64b0*/  ISETP.NE.U32.AND P4, PT, R90, RZ, PT ;  /* 0x000000ff5a00720c */ /* 0x000fe20003f85070 */
[----:B------:R-:W-:Y:S01]  /*64c0*/  UISETP.NE.AND UP2, UPT, UR50, URZ, UPT ;  /* 0x000000ff3200728c */ /* 0x000fe2000bf45270 */
[----:B------:R-:W-:Y:S01]  /*64d0*/  ISETP.NE.U32.AND P2, PT, RZ, UR38, PT ;  /* 0x00000026ff007c0c */ /* 0x000fe2000bf45070 */
[----:B------:R-:W-:Y:S01]  /*64e0*/  UISETP.NE.U32.AND UP1, UPT, UR44, URZ, UPT ;  /* 0x000000ff2c00728c */ /* 0x000fe2000bf25070 */
[----:B------:R-:W-:Y:S01]  /*64f0*/  ISETP.NE.AND.EX P4, PT, R91, RZ, PT, P4 ;  /* 0x000000ff5b00720c */ /* 0x000fe20003f85340 */
[----:B------:R-:W-:Y:S01]  /*6500*/  UPLOP3.LUT UP0, UPT, UPT, UPT, UPT, 0x40, 0x4 ;  /* 0x000000000004789c */ /* 0x000fe20003f0e870 */
[----:B------:R-:W-:Y:S01]  /*6510*/  ISETP.NE.AND.EX P2, PT, RZ, UR39, PT, P2 ;  /* 0x00000027ff007c0c */ /* 0x000fe2000bf45320 */
[----:B------:R-:W-:Y:S01]  /*6520*/  UISETP.NE.AND.EX UP1, UPT, UR45, URZ, UPT, UP1 ;  /* 0x000000ff2d00728c */ /* 0x000fe2000bf25310 */
[----:B------:R-:W-:Y:S04]  /*6530*/  PLOP3.LUT P1, PT, PT, PT, UP2, 0x80, 0x8 ;  /* 0x000000000008781c */ /* 0x000fe80003f2f028 */
[----:B------:R-:W-:Y:S06]  /*6540*/  @UP2 UPLOP3.LUT UP0, UPT, UPT, UPT, UP1, 0x80, 0x8 ;  /* 0x000000000008289c */ /* 0x000fec0003f0f010 */
[----:B------:R-:W-:Y:S01]  /*6550*/  PLOP3.LUT P0, PT, PT, PT, UP0, 0x80, 0x8 ;  /* 0x000000000008781c */ /* 0x000fe20003f0f008 */
[----:B------:R-:W-:Y:S01]  /*6560*/  @!UPT UIADD3 URZ, UPT, UPT, URZ, URZ, URZ ;  /* 0x000000fffffff290 */ /* 0x000fe2000fffe0ff */
[----:B------:R-:W-:Y:S11]  /*6570*/  BRA.U !UP1, `(.L_x_115) ;  /* 0x0000000109387547 */ /* 0x000ff6000b800000 */
[----:B------:R-:W-:Y:S01]  /*6580*/  UISETP.NE.U32.AND UP0, UPT, UR38, URZ, UPT ;  /* 0x000000ff2600728c */ /* 0x000fe2000bf05070 */
[----:B------:R-:W-:Y:S02]  /*6590*/  HFMA2 R0, -RZ, RZ, 0, 5.9604644775390625e-08 ;  /* 0x00000001ff007431 */ /* 0x000fe400000001ff */
[----:B------:R-:W-:Y:S01]  /*65a0*/  IMAD.MOV.U32 R95, RZ, RZ, 0x1 ;  /* 0x00000001ff5f7424 */ /* 0x000fe200078e00ff */
[----:B------:R-:W-:Y:S06]  /*65b0*/  UISETP.NE.AND.EX UP0, UPT, UR39, URZ, UPT, UP0 ;  /* 0x000000ff2700728c */ /* 0x000fec000bf05300 */
[----:B------:R-:W-:Y:S05]  /*65c0*/  PLOP3.LUT P3, PT, PT, PT, UP0, 0x80, 0x8 ;  /* 0x000000000008781c */ /* 0x000fea0003f6f008 */
[----:B------:R-:W1:Y:S01]  /*65d0*/  @UP0 LDCU.64 UR6, c[0x0][0x888] ;  /* 0x00011100ff0607ac */ /* 0x000e620008000a00 */
[----:B------:R-:W-:Y:S07]  /*65e0*/  @UP0 UIMAD UR4, UR36, UR44, URZ ;  /* 0x0000002c240402a4 */ /* 0x000fee000f8e02ff */
[----:B------:R-:W-:Y:S01]  /*65f0*/  @!P3 PRMT R95, R0, 0x7610, R95 ;  /* 0x00007610005fb816 */ /* 0x000fe2000000005f */
[----:B-1----:R-:W-:Y:S03]  /*6600*/  @UP0 UIMAD.WIDE UR6, UR4, 0x4, UR6 ;  /* 0x00000004040608a5 */ /* 0x002fe6000f8e0206 */
[----:B------:R-:W1:Y:S03]  /*6610*/  @!UP0 LDCU UR4, c[0x0][0x880] ;  /* 0x00011000ff0487ac */ /* 0x000e660008000800 */
[----:B------:R-:W-:Y:S01]  /*6620*/  IMAD.U32 R2, RZ, RZ, UR6 ;  /* 0x00000006ff027e24 */ /* 0x000fe2000f8e00ff */
[----:B------:R-:W-:Y:S05]  /*6630*/  MOV R3, UR7 ;  /* 0x0000000700037c02 */ /* 0x000fea0008000f00 */
[----:B-----5:R2:W5:Y:S02]  /*6640*/  @P3 LDG.E R49, desc[UR46][R2.64] ;  /* 0x0000002e02313981 */ /* 0x020564000c1e1900 */
[----:B-12---:R-:W-:Y:S02]  /*6650*/  @!P3 IMAD.U32 R49, RZ, RZ, UR4 ;  /* 0x00000004ff31be24 */ /* 0x006fe4000f8e00ff */
.L_x_115:
[----:B------:R-:W-:Y:S05]  /*6660*/  @!P4 BRA `(.L_x_116) ;  /* 0x000000000020c947 */ /* 0x000fea0003800000 */
[----:B------:R-:W-:Y:S04]  /*6670*/  ISETP.NE.U32.AND P3, PT, R88, RZ, PT ;  /* 0x000000ff5800720c */ /* 0x000fe80003f65070 */
[----:B------:R-:W-:Y:S11]  /*6680*/  ISETP.NE.AND.EX P3, PT, R89, RZ, PT, P3 ;  /* 0x000000ff5900720c */ /* 0x000ff60003f65330 */
[----:B------:R-:W-:Y:S02]  /*6690*/  @!UPT UIADD3 URZ, UPT, UPT, URZ, URZ, URZ ;  /* 0x000000fffffff290 */ /* 0x000fe4000fffe0ff */
[----:B------:R-:W1:Y:S01]  /*66a0*/  @P3 LDC.64 R2, c[0x0][0x8a8] ;  /* 0x00022a00ff023b82 */ /* 0x000e620000000a00 */
[----:B------:R-:W-:Y:S04]  /*66b0*/  @P3 IMAD R0, R90, UR36, RZ ;  /* 0x000000245a003c24 */ /* 0x000fe8000f8e02ff */
[----:B-1----:R-:W-:Y:S05]  /*66c0*/  @P3 IMAD.WIDE R2, R0, 0x4, R2 ;  /* 0x0000000400023825 */ /* 0x002fea00078e0202 */
[----:B-----5:R1:W5:Y:S02]  /*66d0*/  @P3 LDG.E R47, desc[UR46][R2.64] ;  /* 0x0000002e022f3981 */ /* 0x020364000c1e1900 */
[----:B-1----:R-:W2:Y:S02]  /*66e0*/  @!P3 LDC R47, c[0x0][0x8a0] ;  /* 0x00022800ff2fbb82 */ /* 0x002ea40000000800 */
.L_x_116:
[----:B-----5:R-:W-:Y:S01]  /*66f0*/  FSETP.NEU.AND P4, PT, R49, RZ, PT ;  /* 0x000000ff3100720b */ /* 0x020fe20003f8d000 */
[----:B------:R-:W-:Y:S01]  /*6700*/  BSSY B1, `(.L_x_117) ;  /* 0x0000042000017945 */ /* 0x000fe20003800000 */
[----:B------:R-:W-:Y:S01]  /*6710*/  SEL R7, RZ, 0xffffffff, P2 ;  /* 0xffffffffff077807 */ /* 0x000fe20001000000 */
[----:B------:R-:W-:Y:S01]  /*6720*/  IMAD.MOV.U32 R115, RZ, RZ, 0x1 ;  /* 0x00000001ff737424 */ /* 0x000fe200078e00ff */
[----:B------:R-:W-:Y:S02]  /*6730*/  LOP3.LUT P3, RZ, R95, 0xff, RZ, 0xc0, !PT ;  /* 0x000000ff5fff7812 */ /* 0x000fe4000786c0ff */
[----:B------:R-:W-:Y:S02]  /*6740*/  CS2R R86, SRZ ;  /* 0x0000000000567805 */ /* 0x000fe4000001ff00 */
[----:B------:R-:W-:Y:S02]  /*6750*/  @P1 SEL R4, RZ, 0xffffffff, P4 ;  /* 0xffffffffff041807 */ /* 0x000fe40002000000 */
[----:B------:R-:W-:Y:S02]  /*6760*/  CS2R R84, SRZ ;  /* 0x0000000000547805 */ /* 0x000fe4000001ff00 */
[----:B------:R-:W-:Y:S02]  /*6770*/  LEA R0, R105, UR49, 0x3 ;  /* 0x0000003169007c11 */ /* 0x000fe4000f8e18ff */
[----:B------:R-:W-:Y:S02]  /*6780*/  CS2R R82, SRZ ;  /* 0x0000000000527805 */ /* 0x000fe4000001ff00 */
[----:B------:R-:W-:Y:S02]  /*6790*/  @P0 SEL R4, R7, R4, !P3 ;  /* 0x0000000407040207 */ /* 0x000fe40005800000 */
[----:B------:R-:W-:Y:S02]  /*67a0*/  CS2R R80, SRZ ;  /* 0x0000000000507805 */ /* 0x000fe4000001ff00 */
[----:B------:R-:W-:Y:S02]  /*67b0*/  LEA R113, R44, UR49, 0x3 ;  /* 0x000000312c717c11 */ /* 0x000fe4000f8e18ff */
[----:B------:R-:W-:Y:S02]  /*67c0*/  @P1 LOP3.LUT R4, R4, 0x1, RZ, 0xc0, !PT ;  /* 0x0000000104041812 */ /* 0x000fe400078ec0ff */
[----:B------:R-:W-:Y:S02]  /*67d0*/  SHF.L.U32 R2, R107, 0x1f, RZ ;  /* 0x0000001f6b027819 */ /* 0x000fe400000006ff */
[----:B------:R-:W-:Y:S02]  /*67e0*/  ISETP.NE.U32.OR P6, PT, R4, 0x1, !P1 ;  /* 0x000000010400780c */ /* 0x000fe40004fc5470 */
[----:B------:R-:W-:Y:S02]  /*67f0*/  PLOP3.LUT P2, PT, PT, PT, UP1, 0x80, 0x8 ;  /* 0x000000000008781c */ /* 0x000fe40003f4f018 */
[----:B------:R-:W-:Y:S02]  /*6800*/  LEA.HI R5, R44, R44, RZ, 0x1 ;  /* 0x0000002c2c057211 */ /* 0x000fe400078f08ff */
[----:B------:R-:W-:Y:S02]  /*6810*/  SEL R4, RZ, 0xffffffff, P4 ;  /* 0xffffffffff047807 */ /* 0x000fe40002000000 */
[----:B------:R-:W-:Y:S01]  /*6820*/  P2R R114, PR, RZ, 0x40 ;  /* 0x00000040ff727803 */ /* 0x000fe20000000000 */
[C---:B------:R-:W-:Y:S01]  /*6830*/  IMAD.SHL.U32 R3, R5.reuse, 0x40, RZ ;  /* 0x0000004005037824 */ /* 0x040fe200078e00ff */
[----:B------:R-:W-:Y:S03]  /*6840*/  LOP3.LUT R5, R5, 0xffe, RZ, 0xc0, !PT ;  /* 0x00000ffe05057812 */ /* 0x000fe600078ec0ff */
[----:B------:R-:W-:Y:S02]  /*6850*/  @P6 SHF.L.U32 R9, R104, 0x1f, RZ ;  /* 0x0000001f68096819 */ /* 0x000fe400000006ff */
[----:B------:R-:W-:Y:S01]  /*6860*/  @P2 SEL R4, R7, R4, !P3 ;  /* 0x0000000407042207 */ /* 0x000fe20005800000 */
[----:B------:R-:W-:Y:S01]  /*6870*/  IMAD.IADD R48, R44, 0x1, -R5 ;  /* 0x000000012c307824 */ /* 0x000fe200078e0a05 */
[----:B------:R-:W1:Y:S01]  /*6880*/  @P6 SYNCS.PHASECHK.TRANS64.TRYWAIT P1, [R0+URZ+0x220], R9 ;  /* 0x00022009000065a7 */ /* 0x000e6200080211ff */
[----:B------:R-:W-:Y:S02]  /*6890*/  LOP3.LUT R3, R3, 0xffffff80, RZ, 0xc0, !PT ;  /* 0xffffff8003037812 */ /* 0x000fe400078ec0ff */
[----:B------:R-:W-:Y:S03]  /*68a0*/  LOP3.LUT R4, R4, 0x1, RZ, 0xc0, !PT ;  /* 0x0000000104047812 */ /* 0x000fe600078ec0ff */
[----:B------:R-:W-:Y:S01]  /*68b0*/  IMAD.IADD R3, R46, 0x1, R3 ;  /* 0x000000012e037824 */ /* 0x000fe200078e0203 */
[----:B------:R-:W-:Y:S03]  /*68c0*/  ISETP.NE.U32.AND P5, PT, R4, 0x1, PT ;  /* 0x000000010400780c */ /* 0x000fe60003fa5070 */
[----:B------:R-:W-:Y:S01]  /*68d0*/  IMAD R48, R48, 0x100000, R3 ;  /* 0x0010000030307824 */ /* 0x000fe200078e0203 */
[----:B------:R-:W-:Y:S01]  /*68e0*/  P2R R124, PR, RZ, 0x20 ;  /* 0x00000020ff7c7803 */ /* 0x000fe20000000000 */
[----:B------:R3:W4:Y:S01]  /*68f0*/  SYNCS.PHASECHK.TRANS64.TRYWAIT P0, [R113+URZ+0x270], R2 ;  /* 0x00027002710075a7 */ /* 0x00072200080011ff */
[----:B-1----:R-:W-:Y:S01]  /*6900*/  @P6 SEL R115, RZ, 0x1, !P1 ;  /* 0x00000001ff736807 */ /* 0x002fe20004800000 */
[----:B---3--:R-:W-:Y:S06]  /*6910*/  @!P6 BRA `(.L_x_118) ;  /* 0x000000000080e947 */ /* 0x008fec0003800000 */
[----:B------:R-:W-:Y:S01]  /*6920*/  @P5 IMAD R5, R105, 0x1000, R100 ;  /* 0x0000100069055824 */ /* 0x000fe200078e0264 */
[----:B------:R-:W-:Y:S01]  /*6930*/  ISETP.NE.AND P1, PT, R115, RZ, PT ;  /* 0x000000ff7300720c */ /* 0x000fe20003f25270 */
[----:B------:R-:W-:Y:S01]  /*6940*/  BSSY B0, `(.L_x_119) ;  /* 0x000000b000007945 */ /* 0x000fe20003800000 */
[----:B------:R-:W-:Y:S01]  /*6950*/  CS2R R82, SRZ ;  /* 0x0000000000527805 */ /* 0x000fe2000001ff00 */
[----:B------:R-:W-:Y:S01]  /*6960*/  @P5 VIADD R4, R5, UR49 ;  /* 0x0000003105045c36 */ /* 0x000fe20008000000 */
[----:B------:R-:W-:Y:S02]  /*6970*/  CS2R R80, SRZ ;  /* 0x0000000000507805 */ /* 0x000fe4000001ff00 */
[----:B------:R-:W-:Y:S02]  /*6980*/  CS2R R86, SRZ ;  /* 0x0000000000567805 */ /* 0x000fe4000001ff00 */
[----:B------:R-:W-:Y:S01]  /*6990*/  CS2R R84, SRZ ;  /* 0x0000000000547805 */ /* 0x000fe2000001ff00 */
[----:B------:R-:W-:Y:S04]  /*69a0*/  @P5 IMAD R4, R108, -0x10, R4 ;  /* 0xfffffff06c045824 */ /* 0x000fe800078e0204 */
[----:B------:R-:W-:Y:S05]  /*69b0*/  @P1 BRA `(.L_x_120) ;  /* 0x00000000000c1947 */ /* 0x000fea0003800000 */
[----:B------:R-:W-:Y:S04]  /*69c0*/  SHF.L.U32 R3, R104, 0x1f, RZ ;  /* 0x0000001f68037819 */ /* 0x000fe800000006ff */
[----:B------:R-:W1:Y:S02]  /*69d0*/  SYNCS.PHASECHK.TRANS64.TRYWAIT P1, [R0+URZ+0x220], R3 ;  /* 0x00022003000075a7 */ /* 0x000e6400080211ff */
[----:B-1----:R-:W-:Y:S05]  /*69e0*/  @!P1 BRA `(.L_x_121) ;  /* 0x0000002c00c09947 */ /* 0x002fea0003800000 */
.L_x_120:
[----:B------:R-:W-:Y:S05]  /*69f0*/  BSYNC B0 ;  /* 0x0000000000007941 */ /* 0x000fea0003800000 */
.L_x_119:
[----:B------:R-:W-:Y:S01]  /*6a00*/  ISETP.NE.AND P1, PT, R124, RZ, PT ;  /* 0x000000ff7c00720c */ /* 0x000fe20003f25270 */
[----:B-1----:R-:W-:Y:S02]  /*6a10*/  VIADD R3, R0, 0x230 ;  /* 0x0000023000037836 */ /* 0x002fe40000000000 */
[----:B------:R-:W-:Y:S02]  /*6a20*/  IMAD.U32 R0, RZ, RZ, UR37 ;  /* 0x00000025ff007e24 */ /* 0x000fe4000f8e00ff */
[----:B------:R-:W-:Y:S03]  /*6a30*/  VIADD R105, R105, 0x1 ;  /* 0x0000000169697836 */ /* 0x000fe60000000000 */
[----:B------:R-:W-:Y:S05]  /*6a40*/  PRMT R0, R0, 0x654, R3 ;  /* 0x0000065400007816 */ /* 0x000fea0000000003 */
[----:B------:R1:W3:Y:S04]  /*6a50*/  @P1 LDS.128 R80, [R5+UR49+0x400] ;  /* 0x0004003105501984 */ /* 0x0002e80008000c00 */
[----:B------:R1:W1:Y:S01]  /*6a60*/  @P1 LDS.128 R84, [R4+0x410] ;  /* 0x0004100004541984 */ /* 0x0002620000000c00 */
[C---:B------:R-:W-:Y:S01]  /*6a70*/  ISETP.NE.AND P1, PT, R105.reuse, 0x2, PT ;  /* 0x000000026900780c */ /* 0x040fe20003f25270 */
[----:B------:R-:W-:Y:S01]  /*6a80*/  @!PT LDS RZ, [RZ] ;  /* 0x00000000fffff984 */ /* 0x000fe20000000800 */
[----:B------:R-:W-:Y:S01]  /*6a90*/  @!PT LDS RZ, [RZ] ;  /* 0x00000000fffff984 */ /* 0x000fe20000000800 */
[----:B------:R-:W-:Y:S01]  /*6aa0*/  @!PT LDS RZ, [RZ] ;  /* 0x00000000fffff984 */ /* 0x000fe20000000800 */
[----:B------:R-:W-:Y:S01]  /*6ab0*/  @!PT LDS RZ, [RZ] ;  /* 0x00000000fffff984 */ /* 0x000fe20000000800 */
[----:B------:R5:W-:Y:S06]  /*6ac0*/  MEMBAR.ALL.CTA ;  /* 0x0000000000007992 */ /* 0x000bec0000008000 */
[----:B-----5:R-:W5:Y:S01]  /*6ad0*/  FENCE.VIEW.ASYNC.S ;  /* 0x00000000000073c6 */ /* 0x020f620000000000 */
[----:B------:R-:W-:Y:S02]  /*6ae0*/  SEL R3, RZ, 0x1, P1 ;  /* 0x00000001ff037807 */ /* 0x000fe40000800000 */
[----:B------:R-:W-:Y:S02]  /*6af0*/  SEL R105, R105, RZ, P1 ;  /* 0x000000ff69697207 */ /* 0x000fe40000800000 */
[----:B------:R-:W-:Y:S01]  /*6b00*/  LOP3.LUT R104, R104, R3, RZ, 0x3c, !PT ;  /* 0x0000000368687212 */ /* 0x000fe200078e3cff */
[----:B-----5:R1:W-:Y:S06]  /*6b10*/  SYNCS.ARRIVE.TRANS64.RED.A1T0 RZ, [R0+URZ], RZ ;  /* 0x000000ff00ff79a7 */ /* 0x0203ec00081004ff */
.L_x_118:
[----:B------:R-:W-:Y:S05]  /*6b20*/  BSYNC B1 ;  /* 0x0000000000017941 */ /* 0x000fea0003800000 */
.L_x_117:
[----:B-1----:R-:W-:Y:S04]  /*6b30*/  SHF.R.U32.HI R0, RZ, 0x15, R48 ;  /* 0x00000015ff007819 */ /* 0x002fe80000011630 */
[----:B------:R-:W-:Y:S01]  /*6b40*/  LOP3.LUT P1, RZ, R0, 0x3, R101, 0x48, !PT ;  /* 0x0000000300ff7812 */ /* 0x000fe20007824865 */
[----:B------:R-:W-:Y:S01]  /*6b50*/  @!UPT UIADD3 URZ, UPT, UPT, URZ, URZ, URZ ;  /* 0x000000fffffff290 */ /* 0x000fe2000fffe0ff */
[----:B----4-:R-:W-:Y:S11]  /*6b60*/  @P0 BRA `(.L_x_122) ;  /* 0x0000000000080947 */ /* 0x010ff60003800000 */
[----:B------:R-:W1:Y:S02]  /*6b70*/  SYNCS.PHASECHK.TRANS64.TRYWAIT P0, [R113+URZ+0x270], R2 ;  /* 0x00027002710075a7 */ /* 0x000e6400080011ff */
[----:B-1----:R-:W-:Y:S05]  /*6b80*/  @!P0 BRA `(.L_x_123) ;  /* 0x0000002c006c8947 */ /* 0x002fea0003800000 */
.L_x_122:
[----:B------:R-:W-:Y:S05]  /*6b90*/  @!P1 BRA `(.L_x_124) ;  /* 0x0000000000409947 */ /* 0x000fea0003800000 */
[----:B------:R-:W4:Y:S01]  /*6ba0*/  LDCU.64 UR8, c[0x4][0x70] ;  /* 0x01000e00ff0877ac */ /* 0x000f220008000a00 */
[----:B------:R-:W-:Y:S01]  /*6bb0*/  MOV R3, 0x0 ;  /* 0x0000000000037802 */ /* 0x000fe20000000f00 */
[----:B------:R-:W-:Y:S02]  /*6bc0*/  HFMA2 R12, -RZ, RZ, 0, 5.9604644775390625e-08 ;  /* 0x00000001ff0c7431 */ /* 0x000fe400000001ff */
[----:B------:R-:W-:Y:S02]  /*6bd0*/  IMAD.MOV.U32 R8, RZ, RZ, 0x192 ;  /* 0x00000192ff087424 */ /* 0x000fe400078e00ff */
[----:B------:R-:W-:Y:S01]  /*6be0*/  IMAD.MOV.U32 R13, RZ, RZ, RZ ;  /* 0x000000ffff0d7224 */ /* 0x000fe200078e00ff */
[----:B------:R-:W5:Y:S01]  /*6bf0*/  LDCU.64 UR6, c[0x4][0x78] ;  /* 0x01000f00ff0677ac */ /* 0x000f620008000a00 */
[----:B-1----:R-:W1:Y:S01]  /*6c00*/  LDC.64 R2, c[0x4][R3] ;  /* 0x0100000003027b82 */ /* 0x002e620000000a00 */
[----:B------:R-:W2:Y:S01]  /*6c10*/  LDCU.64 UR4, c[0x4][0x10] ;  /* 0x01000200ff0477ac */ /* 0x000ea20008000a00 */
[----:B----4-:R-:W-:Y:S01]  /*6c20*/  MOV R5, UR9 ;  /* 0x0000000900057c02 */ /* 0x010fe20008000f00 */
[----:B------:R-:W-:Y:S01]  /*6c30*/  IMAD.U32 R4, RZ, RZ, UR8 ;  /* 0x00000008ff047e24 */ /* 0x000fe2000f8e00ff */
[----:B-----5:R-:W-:Y:S01]  /*6c40*/  MOV R7, UR7 ;  /* 0x0000000700077c02 */ /* 0x020fe20008000f00 */
[----:B------:R-:W-:Y:S01]  /*6c50*/  IMAD.U32 R6, RZ, RZ, UR6 ;  /* 0x00000006ff067e24 */ /* 0x000fe2000f8e00ff */
[----:B--2---:R-:W-:Y:S01]  /*6c60*/  MOV R11, UR5 ;  /* 0x00000005000b7c02 */ /* 0x004fe20008000f00 */
[----:B------:R-:W-:Y:S02]  /*6c70*/  IMAD.U32 R10, RZ, RZ, UR4 ;  /* 0x00000004ff0a7e24 */ /* 0x000fe4000f8e00ff */
[----:B------:R-:W-:Y:S07]  /*6c80*/  LEPC R20, `(.L_x_124) ;  /* 0x000000001014794e */ /* 0x000fee0000000000 */
[----:B-1-3--:R-:W-:Y:S05]  /*6c90*/  CALL.ABS.NOINC R2 ;  /* 0x0000000002007343 */ /* 0x00afea0003c00000 */
.L_x_124:
[-C--:B---3--:R-:W-:Y:S01]  /*6ca0*/  F2FP.F16.E5M2.UNPACK_B R51, R80.reuse ;  /* 0x00000050ff33723e */ /* 0x088fe200020004ff */
[----:B------:R-:W-:Y:S05]  /*6cb0*/  WARPSYNC.ALL ;  /* 0x0000000000007948 */ /* 0x000fea0003800000 */
[----:B------:R-:W-:Y:S01]  /*6cc0*/  R2UR UR4, R48 ;  /* 0x00000000300472ca */ /* 0x000fe200000e0000 */
[--C-:B------:R-:W-:Y:S01]  /*6cd0*/  HADD2.F32 R50, -RZ, R51.reuse.H0_H0 ;  /* 0x20000033ff327230 */ /* 0x100fe20000004100 */
[----:B------:R-:W-:Y:S01]  /*6ce0*/  F2FP.F16.E5M2.UNPACK_B R53, R80.H1 ;  /* 0x00000050ff35723e */ /* 0x000fe200030004ff */
[----:B------:R-:W-:Y:S01]  /*6cf0*/  HADD2.F32 R51, -RZ, R51.H1_H1 ;  /* 0x30000033ff337230 */ /* 0x000fe20000004100 */
[-C--:B------:R-:W-:Y:S01]  /*6d00*/  F2FP.F16.E5M2.UNPACK_B R55, R81.reuse ;  /* 0x00000051ff37723e */ /* 0x080fe200020004ff */
[----:B------:R-:W-:Y:S01]  /*6d10*/  BSSY.RECONVERGENT B0, `(.L_x_125) ;  /* 0x0000099000007945 */ /* 0x000fe20003800200 */
[----:B------:R-:W-:Y:S01]  /*6d20*/  F2FP.F16.E5M2.UNPACK_B R57, R81.H1 ;  /* 0x00000051ff39723e */ /* 0x000fe200030004ff */
[--C-:B------:R-:W-:Y:S01]  /*6d30*/  HADD2.F32 R52, -RZ, R53.reuse.H0_H0 ;  /* 0x20000035ff347230 */ /* 0x100fe20000004100 */
[-C--:B------:R-:W-:Y:S01]  /*6d40*/  F2FP.F16.E5M2.UNPACK_B R59, R82.reuse ;  /* 0x00000052ff3b723e */ /* 0x080fe200020004ff */
[----:B------:R-:W-:Y:S01]  /*6d50*/  HADD2.F32 R54, -RZ, R53.H1_H1 ;  /* 0x30000035ff367230 */ /* 0x000fe20000004100 */
[----:B------:R-:W-:Y:S01]  /*6d60*/  F2FP.F16.E5M2.UNPACK_B R61, R82.H1 ;  /* 0x00000052ff3d723e */ /* 0x000fe200030004ff */
[--C-:B------:R-:W-:Y:S01]  /*6d70*/  HADD2.F32 R53, -RZ, R55.reuse.H0_H0 ;  /* 0x20000037ff357230 */ /* 0x100fe20000004100 */
[-C--:B------:R-:W-:Y:S01]  /*6d80*/  F2FP.F16.E5M2.UNPACK_B R63, R83.reuse ;  /* 0x00000053ff3f723e */ /* 0x080fe200020004ff */
[----:B------:R-:W-:Y:S01]  /*6d90*/  LDTM.16dp32bit_t0_t15.x32 R4, tmem[UR4] ;  /* 0x00000004000479ee */ /* 0x000fe20008a80000 */
[----:B------:R-:W2:Y:S01]  /*6da0*/  LDTM.16dp32bit_t16_t31.x32 R4, tmem[UR4+0x20] ;  /* 0x00002004000479ee */ /* 0x000ea20008aa0000 */
[----:B------:R-:W-:Y:S01]  /*6db0*/  SHF.L.U32 R125, R102, 0x4, RZ ;  /* 0x00000004667d7819 */ /* 0x000fe200000006ff */
[----:B------:R-:W-:Y:S01]  /*6dc0*/  HADD2.F32 R56, -RZ, R55.H1_H1 ;  /* 0x30000037ff387230 */ /* 0x000fe20000004100 */
[----:B------:R-:W-:Y:S01]  /*6dd0*/  ISETP.NE.AND P6, PT, R114, RZ, PT ;  /* 0x000000ff7200720c */ /* 0x000fe20003fc5270 */
[----:B------:R-:W-:Y:S01]  /*6de0*/  HADD2.F32 R60, -RZ, R59.H1_H1 ;  /* 0x3000003bff3c7230 */ /* 0x000fe20000004100 */
[----:B------:R-:W-:Y:S01]  /*6df0*/  IADD3 R114, PT, PT, R100, UR49, RZ ;  /* 0x0000003164727c10 */ /* 0x000fe2000fffe0ff */
[----:B------:R-:W-:Y:S01]  /*6e00*/  HADD2.F32 R64, -RZ, R63.H1_H1 ;  /* 0x3000003fff407230 */ /* 0x000fe20000004100 */
[----:B------:R-:W-:Y:S01]  /*6e10*/  F2FP.F16.E5M2.UNPACK_B R65, R83.H1 ;  /* 0x00000053ff41723e */ /* 0x000fe200030004ff */
[--C-:B------:R-:W-:Y:S01]  /*6e20*/  HADD2.F32 R55, -RZ, R57.reuse.H0_H0 ;  /* 0x20000039ff377230 */ /* 0x100fe20000004100 */
[----:B------:R-:W-:Y:S01]  /*6e30*/  IADD3 R114, PT, PT, R114, R125, RZ ;  /* 0x0000007d72727210 */ /* 0x000fe20007ffe0ff */
[----:B------:R-:W-:Y:S01]  /*6e40*/  HADD2.F32 R58, -RZ, R57.H1_H1 ;  /* 0x30000039ff3a7230 */ /* 0x000fe20000004100 */
[-C--:B------:R-:W-:Y:S01]  /*6e50*/  F2FP.F16.E5M2.UNPACK_B R67, R84.reuse ;  /* 0x00000054ff43723e */ /* 0x080fe200020004ff */
[----:B------:R-:W-:Y:S01]  /*6e60*/  HADD2.F32 R57, -RZ, R59.H0_H0 ;  /* 0x2000003bff397230 */ /* 0x000fe20000004100 */
[----:B------:R-:W-:Y:S01]  /*6e70*/  F2FP.F16.E5M2.UNPACK_B R69, R84.H1 ;  /* 0x00000054ff45723e */ /* 0x000fe200030004ff */
[----:B------:R-:W-:Y:S01]  /*6e80*/  HADD2.F32 R59, -RZ, R61.H0_H0 ;  /* 0x2000003dff3b7230 */ /* 0x000fe20000004100 */
[-C--:B------:R-:W-:Y:S01]  /*6e90*/  F2FP.F16.E5M2.UNPACK_B R71, R85.reuse ;  /* 0x00000055ff47723e */ /* 0x080fe200020004ff */
[----:B------:R-:W-:Y:S01]  /*6ea0*/  HADD2.F32 R68, -RZ, R67.H1_H1 ;  /* 0x30000043ff447230 */ /* 0x000fe20000004100 */
[----:B------:R-:W-:Y:S01]  /*6eb0*/  F2FP.F16.E5M2.UNPACK_B R73, R85.H1 ;  /* 0x00000055ff49723e */ /* 0x000fe200030004ff */
[----:B------:R-:W-:Y:S01]  /*6ec0*/  HADD2.F32 R62, -RZ, R61.H1_H1 ;  /* 0x3000003dff3e7230 */ /* 0x000fe20000004100 */
[-C--:B------:R-:W-:Y:S01]  /*6ed0*/  F2FP.F16.E5M2.UNPACK_B R75, R86.reuse ;  /* 0x00000056ff4b723e */ /* 0x080fe200020004ff */
[----:B------:R-:W-:Y:S01]  /*6ee0*/  HADD2.F32 R61, -RZ, R63.H0_H0 ;  /* 0x2000003fff3d7230 */ /* 0x000fe20000004100 */
[----:B------:R-:W-:Y:S01]  /*6ef0*/  F2FP.F16.E5M2.UNPACK_B R77, R86.H1 ;  /* 0x00000056ff4d723e */ /* 0x000fe200030004ff */
[----:B------:R-:W-:Y:S01]  /*6f00*/  HADD2.F32 R72, -RZ, R71.H1_H1 ;  /* 0x30000047ff487230 */ /* 0x000fe20000004100 */
[----:B------:R-:W-:Y:S01]  /*6f10*/  F2FP.F16.E5M2.UNPACK_B R79, R87.H1 ;  /* 0x00000057ff4f723e */ /* 0x000fe200030004ff */
[C---:B--2---:R-:W-:Y:S01]  /*6f20*/  FMUL R0, R47.reuse, R4 ;  /* 0x000000042f007220 */ /* 0x044fe20000400000 */
[C---:B-1----:R-:W-:Y:S01]  /*6f30*/  FMUL R2, R47.reuse, R5 ;  /* 0x000000052f027220 */ /* 0x042fe20000400000 */
[C---:B------:R-:W-:Y:S01]  /*6f40*/  FMUL R4, R47.reuse, R8 ;  /* 0x000000082f047220 */ /* 0x040fe20000400000 */
[----:B------:R-:W-:Y:S01]  /*6f50*/  FMUL R5, R47, R9 ;  /* 0x000000092f057220 */ /* 0x000fe20000400000 */
[C---:B------:R-:W-:Y:S01]  /*6f60*/  FFMA R0, R49.reuse, R50, R0 ;  /* 0x0000003231007223 */ /* 0x040fe20000000000 */
[----:B------:R-:W-:Y:S01]  /*6f70*/  FFMA R2, R49, R51, R2 ;  /* 0x0000003331027223 */ /* 0x000fe20000000002 */
[C---:B------:R-:W-:Y:S01]  /*6f80*/  FMUL R8, R47.reuse, R12 ;  /* 0x0000000c2f087220 */ /* 0x040fe20000400000 */
[C---:B------:R-:W-:Y:S01]  /*6f90*/  FMUL R9, R47.reuse, R13 ;  /* 0x0000000d2f097220 */ /* 0x040fe20000400000 */
[C---:B------:R-:W-:Y:S01]  /*6fa0*/  FMUL R12, R47.reuse, R16 ;  /* 0x000000102f0c7220 */ /* 0x040fe20000400000 */
[C---:B------:R-:W-:Y:S01]  /*6fb0*/  FMUL R13, R47.reuse, R17 ;  /* 0x000000112f0d7220 */ /* 0x040fe20000400000 */
[C---:B------:R-:W-:Y:S01]  /*6fc0*/  FMUL R16, R47.reuse, R20 ;  /* 0x000000142f107220 */ /* 0x040fe20000400000 */
[C---:B------:R-:W-:Y:S01]  /*6fd0*/  FMUL R17, R47.reuse, R21 ;  /* 0x000000152f117220 */ /* 0x040fe20000400000 */
[C---:B------:R-:W-:Y:S01]  /*6fe0*/  FMUL R20, R47.reuse, R24 ;  /* 0x000000182f147220 */ /* 0x040fe20000400000 */
[C---:B------:R-:W-:Y:S01]  /*6ff0*/  FMUL R21, R47.reuse, R25 ;  /* 0x000000192f157220 */ /* 0x040fe20000400000 */
[----:B------:R-:W-:Y:S02]  /*7000*/  HADD2.F32 R76, -RZ, R75.H1_H1 ;  /* 0x3000004bff4c7230 */ /* 0x000fe40000004100 */
[C---:B------:R-:W-:Y:S01]  /*7010*/  FMUL R24, R47.reuse, R28 ;  /* 0x0000001c2f187220 */ /* 0x040fe20000400000 */
[C---:B------:R-:W-:Y:S01]  /*7020*/  FMUL R25, R47.reuse, R29 ;  /* 0x0000001d2f197220 */ /* 0x040fe20000400000 */
[C---:B------:R-:W-:Y:S01]  /*7030*/  FMUL R28, R47.reuse, R32 ;  /* 0x000000202f1c7220 */ /* 0x040fe20000400000 */
[C---:B------:R-:W-:Y:S01]  /*7040*/  FMUL R29, R47.reuse, R33 ;  /* 0x000000212f1d7220 */ /* 0x040fe20000400000 */
[C---:B------:R-:W-:Y:S01]  /*7050*/  FMUL R3, R47.reuse, R6 ;  /* 0x000000062f037220 */ /* 0x040fe20000400000 */
[C---:B------:R-:W-:Y:S01]  /*7060*/  FMUL R7, R47.reuse, R7 ;  /* 0x000000072f077220 */ /* 0x040fe20000400000 */
[C---:B------:R-:W-:Y:S01]  /*7070*/  FMUL R6, R47.reuse, R10 ;  /* 0x0000000a2f067220 */ /* 0x040fe20000400000 */
[----:B------:R-:W-:Y:S01]  /*7080*/  FMUL R11, R47, R11 ;  /* 0x0000000b2f0b7220 */ /* 0x000fe20000400000 */
[C---:B------:R-:W-:Y:S01]  /*7090*/  FFMA R3, R49.reuse, R52, R3 ;  /* 0x0000003431037223 */ /* 0x040fe20000000003 */
[C---:B------:R-:W-:Y:S01]  /*70a0*/  FFMA R7, R49.reuse, R54, R7 ;  /* 0x0000003631077223 */ /* 0x040fe20000000007 */
[C---:B------:R-:W-:Y:S01]  /*70b0*/  FFMA R4, R49.reuse, R53, R4 ;  /* 0x0000003531047223 */ /* 0x040fe20000000004 */
[----:B------:R-:W-:Y:S01]  /*70c0*/  F2FP.F16.E5M2.UNPACK_B R50, R87 ;  /* 0x00000057ff32723e */ /* 0x000fe200020004ff */
[C---:B------:R-:W-:Y:S01]  /*70d0*/  FFMA R5, R49.reuse, R56, R5 ;  /* 0x0000003831057223 */ /* 0x040fe20000000005 */
[----:B------:R-:W-:Y:S01]  /*70e0*/  FFMA R6, R49, R55, R6 ;  /* 0x0000003731067223 */ /* 0x000fe20000000006 */
[----:B------:R-:W-:Y:S01]  /*70f0*/  F2FP.SATFINITE.E5M2.F32.PACK_AB_MERGE_C R117, R7, R3, RZ ;  /* 0x000000030775723e */ /* 0x000fe200048060ff */
[C---:B------:R-:W-:Y:S01]  /*7100*/  FFMA R11, R49.reuse, R58, R11 ;  /* 0x0000003a310b7223 */ /* 0x040fe2000000000b */
[C---:B------:R-:W-:Y:S01]  /*7110*/  FFMA R8, R49.reuse, R57, R8 ;  /* 0x0000003931087223 */ /* 0x040fe20000000008 */
[----:B------:R-:W-:Y:S01]  /*7120*/  ISETP.NE.AND P0, PT, R110, RZ, PT ;  /* 0x000000ff6e00720c */ /* 0x000fe20003f05270 */
[----:B------:R-:W-:Y:S01]  /*7130*/  FFMA R9, R49, R60, R9 ;  /* 0x0000003c31097223 */ /* 0x000fe20000000009 */
[----:B------:R-:W-:Y:S01]  /*7140*/  F2FP.SATFINITE.E5M2.F32.PACK_AB_MERGE_C R116, R2, R0, R117 ;  /* 0x000000000274723e */ /* 0x000fe20004806075 */
[--C-:B------:R-:W-:Y:S01]  /*7150*/  HADD2.F32 R51, -RZ, R50.reuse.H0_H0 ;  /* 0x20000032ff337230 */ /* 0x100fe20000004100 */
[----:B------:R-:W-:Y:S01]  /*7160*/  F2FP.SATFINITE.E5M2.F32.PACK_AB_MERGE_C R117, R11, R6, RZ ;  /* 0x000000060b75723e */ /* 0x000fe200048060ff */
[----:B------:R-:W-:Y:S02]  /*7170*/  HADD2.F32 R50, -RZ, R50.H1_H1 ;  /* 0x30000032ff327230 */ /* 0x000fe40000004100 */
[C---:B------:R-:W-:Y:S01]  /*7180*/  FMUL R10, R47.reuse, R14 ;  /* 0x0000000e2f0a7220 */ /* 0x040fe20000400000 */
[----:B------:R-:W-:Y:S01]  /*7190*/  FMUL R15, R47, R15 ;  /* 0x0000000f2f0f7220 */ /* 0x000fe20000400000 */
[--C-:B------:R-:W-:Y:S01]  /*71a0*/  HADD2.F32 R63, -RZ, R65.reuse.H0_H0 ;  /* 0x20000041ff3f7230 */ /* 0x100fe20000004100 */
[----:B------:R-:W-:Y:S01]  /*71b0*/  F2FP.SATFINITE.E5M2.F32.PACK_AB_MERGE_C R117, R5, R4, R117 ;  /* 0x000000040575723e */ /* 0x000fe20004806075 */
[C---:B------:R-:W-:Y:S01]  /*71c0*/  FFMA R10, R49.reuse, R59, R10 ;  /* 0x0000003b310a7223 */ /* 0x040fe2000000000a */
[C---:B------:R-:W-:Y:S01]  /*71d0*/  FFMA R15, R49.reuse, R62, R15 ;  /* 0x0000003e310f7223 */ /* 0x040fe2000000000f */
[C---:B------:R-:W-:Y:S01]  /*71e0*/  FFMA R12, R49.reuse, R61, R12 ;  /* 0x0000003d310c7223 */ /* 0x040fe2000000000c */
[----:B------:R-:W-:Y:S01]  /*71f0*/  FFMA R13, R49, R64, R13 ;  /* 0x00000040310d7223 */ /* 0x000fe2000000000d */
[----:B------:R-:W-:Y:S02]  /*7200*/  HADD2.F32 R66, -RZ, R65.H1_H1 ;  /* 0x30000041ff427230 */ /* 0x000fe40000004100 */
[C---:B------:R-:W-:Y:S01]  /*7210*/  FMUL R14, R47.reuse, R18 ;  /* 0x000000122f0e7220 */ /* 0x040fe20000400000 */
[----:B------:R-:W-:Y:S02]  /*7220*/  HADD2.F32 R65, -RZ, R67.H0_H0 ;  /* 0x20000043ff417230 */ /* 0x000fe40000004100 */
[----:B------:R-:W-:Y:S01]  /*7230*/  FMUL R19, R47, R19 ;  /* 0x000000132f137220 */ /* 0x000fe20000400000 */
[--C-:B------:R-:W-:Y:S02]  /*7240*/  HADD2.F32 R67, -RZ, R69.reuse.H0_H0 ;  /* 0x20000045ff437230 */ /* 0x100fe40000004100 */
[----:B------:R-:W-:Y:S01]  /*7250*/  FFMA R14, R49, R63, R14 ;  /* 0x0000003f310e7223 */ /* 0x000fe2000000000e */
[----:B------:R-:W-:Y:S02]  /*7260*/  HADD2.F32 R70, -RZ, R69.H1_H1 ;  /* 0x30000045ff467230 */ /* 0x000fe40000004100 */
[----:B------:R-:W-:Y:S01]  /*7270*/  FMUL R18, R47, R22 ;  /* 0x000000162f127220 */ /* 0x000fe20000400000 */
[----:B------:R-:W-:Y:S02]  /*7280*/  HADD2.F32 R69, -RZ, R71.H0_H0 ;  /* 0x20000047ff457230 */ /* 0x000fe40000004100 */
[----:B------:R-:W-:Y:S01]  /*7290*/  FFMA R19, R49, R66, R19 ;  /* 0x0000004231137223 */ /* 0x000fe20000000013 */
[----:B------:R-:W-:Y:S01]  /*72a0*/  FMUL R23, R47, R23 ;  /* 0x000000172f177220 */ /* 0x000fe20000400000 */
[C---:B------:R-:W-:Y:S01]  /*72b0*/  FFMA R16, R49.reuse, R65, R16 ;  /* 0x0000004131107223 */ /* 0x040fe20000000010 */
[C---:B------:R-:W-:Y:S01]  /*72c0*/  FFMA R17, R49.reuse, R68, R17 ;  /* 0x0000004431117223 */ /* 0x040fe20000000011 */
        /* <DEDUP_REMOVED lines=23> */
[----:B------:R-:W-:Y:S01]  /*7440*/  F2FP.SATFINITE.E5M2.F32.PACK_AB_MERGE_C R118, R15, R10, RZ ;  /* 0x0000000a0f76723e */ /* 0x000fe200048060ff */
[----:B------:R-:W-:Y:S01]  /*7450*/  FFMA R28, R49, R51, R28 ;  /* 0x00000033311c7223 */ /* 0x000fe2000000001c */
[----:B------:R-:W-:Y:S01]  /*7460*/  F2FP.SATFINITE.E5M2.F32.PACK_AB_MERGE_C R119, R19, R14, RZ ;  /* 0x0000000e1377723e */ /* 0x000fe200048060ff */
[C---:B------:R-:W-:Y:S01]  /*7470*/  FFMA R29, R49.reuse, R50, R29 ;  /* 0x00000032311d7223 */ /* 0x040fe2000000001d */
[C---:B------:R-:W-:Y:S01]  /*7480*/  FFMA R30, R49.reuse, R77, R30 ;  /* 0x0000004d311e7223 */ /* 0x040fe2000000001e */
[----:B------:R-:W-:Y:S01]  /*7490*/  FFMA R35, R49, R52, R35 ;  /* 0x0000003431237223 */ /* 0x000fe20000000023 */
[----:B------:R-:W-:Y:S02]  /*74a0*/  F2FP.SATFINITE.E5M2.F32.PACK_AB_MERGE_C R118, R9, R8, R118 ;  /* 0x000000080976723e */ /* 0x000fe40004806076 */
[----:B------:R-:W-:Y:S02]  /*74b0*/  F2FP.SATFINITE.E5M2.F32.PACK_AB_MERGE_C R119, R13, R12, R119 ;  /* 0x0000000c0d77723e */ /* 0x000fe40004806077 */
[----:B------:R-:W-:Y:S02]  /*74c0*/  F2FP.SATFINITE.E5M2.F32.PACK_AB_MERGE_C R120, R23, R18, RZ ;  /* 0x000000121778723e */ /* 0x000fe400048060ff */
[----:B------:R-:W-:Y:S01]  /*74d0*/  F2FP.SATFINITE.E5M2.F32.PACK_AB_MERGE_C R121, R27, R22, RZ ;  /* 0x000000161b79723e */ /* 0x000fe200048060ff */
[----:B------:R1:W-:Y:S01]  /*74e0*/  STS.128 [R100+UR49+0x2400], R116 ;  /* 0x0024007464007988 */ /* 0x0003e20008000c31 */
[----:B------:R-:W-:Y:S02]  /*74f0*/  F2FP.SATFINITE.E5M2.F32.PACK_AB_MERGE_C R122, R31, R26, RZ ;  /* 0x0000001a1f7a723e */ /* 0x000fe400048060ff */
[----:B------:R-:W-:Y:S02]  /*7500*/  F2FP.SATFINITE.E5M2.F32.PACK_AB_MERGE_C R123, R35, R30, RZ ;  /* 0x0000001e237b723e */ /* 0x000fe400048060ff */
[----:B------:R-:W-:Y:S02]  /*7510*/  F2FP.SATFINITE.E5M2.F32.PACK_AB_MERGE_C R120, R17, R16, R120 ;  /* 0x000000101178723e */ /* 0x000fe40004806078 */
[----:B------:R-:W-:Y:S02]  /*7520*/  F2FP.SATFINITE.E5M2.F32.PACK_AB_MERGE_C R121, R21, R20, R121 ;  /* 0x000000141579723e */ /* 0x000fe40004806079 */
[----:B------:R-:W-:Y:S02]  /*7530*/  F2FP.SATFINITE.E5M2.F32.PACK_AB_MERGE_C R122, R25, R24, R122 ;  /* 0x00000018197a723e */ /* 0x000fe4000480607a */
[----:B------:R-:W-:Y:S02]  /*7540*/  F2FP.SATFINITE.E5M2.F32.PACK_AB_MERGE_C R123, R29, R28, R123 ;  /* 0x0000001c1d7b723e */ /* 0x000fe4000480607b */
[----:B------:R-:W-:Y:S02]  /*7550*/  LEA R32, R105, UR49, 0x3 ;  /* 0x0000003169207c11 */ /* 0x000fe4000f8e18ff */
[----:B------:R-:W-:Y:S01]  /*7560*/  @P6 SHF.L.U32 R33, R104, 0x1f, RZ ;  /* 0x0000001f68216819 */ /* 0x000fe200000006ff */
[----:B------:R1:W-:Y:S01]  /*7570*/  STS.128 [R114+0x2410], R120 ;  /* 0x0024107872007388 */ /* 0x0003e20000000c00 */
[----:B------:R-:W-:Y:S01]  /*7580*/  @!PT LDS RZ, [RZ] ;  /* 0x00000000fffff984 */ /* 0x000fe20000000800 */
[----:B------:R-:W-:Y:S01]  /*7590*/  @!PT LDS RZ, [RZ] ;  /* 0x00000000fffff984 */ /* 0x000fe20000000800 */
[----:B------:R-:W-:Y:S01]  /*75a0*/  @!PT LDS RZ, [RZ] ;  /* 0x00000000fffff984 */ /* 0x000fe20000000800 */
[----:B------:R-:W-:Y:S01]  /*75b0*/  @!PT LDS RZ, [RZ] ;  /* 0x00000000fffff984 */ /* 0x000fe20000000800 */
[----:B------:R2:W-:Y:S07]  /*75c0*/  MEMBAR.ALL.CTA ;  /* 0x0000000000007992 */ /* 0x0005ee0000008000 */
[----:B--2---:R-:W2:Y:S02]  /*75d0*/  FENCE.VIEW.ASYNC.S ;  /* 0x00000000000073c6 */ /* 0x004ea40000000000 */
[----:B--2---:R-:W-:Y:S06]  /*75e0*/  BAR.SYNC.DEFER_BLOCKING 0x1, 0x80 ;  /* 0x0042000000007b1d */ /* 0x004fec0000010000 */
[----:B------:R-:W-:Y:S05]  /*75f0*/  @P0 BRA `(.L_x_126) ;  /* 0x0000000000280947 */ /* 0x000fea0003800000 */
[----:B------:R-:W-:Y:S02]  /*7600*/  UIADD3 UR4, UPT, UPT, UR49, 0x2400, URZ ;  /* 0x0000240031047890 */ /* 0x000fe4000fffe0ff */
[----:B------:R-:W-:Y:S01]  /*7610*/  UIADD3 UR6, UP0, UPT, UR52, 0x680, URZ ;  /* 0x0000068034067890 */ /* 0x000fe2000ff1e0ff */
[----:B------:R-:W-:Y:S03]  /*7620*/  UMOV UR43, UR36 ;  /* 0x00000024002b7c82 */ /* 0x000fe60008000000 */
[----:B------:R-:W-:Y:S01]  /*7630*/  MOV R109, UR4 ;  /* 0x00000004006d7c02 */ /* 0x000fe20008000f00 */
[----:B------:R-:W-:Y:S03]  /*7640*/  UIADD3.X UR7, UPT, UPT, URZ, UR53, URZ, UP0, !UPT ;  /* 0x00000035ff077290 */ /* 0x000fe600087fe4ff */
[----:B------:R-:W-:Y:S11]  /*7650*/  R2UR UR40, R109 ;  /* 0x000000006d2872ca */ /* 0x000ff600000e0000 */
[----:B------:R-:W-:Y:S02]  /*7660*/  @!UPT UIADD3 URZ, UPT, UPT, URZ, URZ, URZ ;  /* 0x000000fffffff290 */ /* 0x000fe4000fffe0ff */
[----:B------:R2:W-:Y:S01]  /*7670*/  UTMASTG.3D [UR40], [UR6] ;  /* 0x00000028060073b5 */ /* 0x0005e20008010000 */
[----:B------:R0:W-:Y:S01]  /*7680*/  UTMACMDFLUSH ;  /* 0x00000000000079b7 */ /* 0x0001e20000000000 */
[----:B--2---:R-:W-:Y:S04]  /*7690*/  DEPBAR.LE SB0, 0x1 ;  /* 0x000080400000791a */ /* 0x004fe80000000000 */
.L_x_126:
[----:B------:R-:W-:Y:S05]  /*76a0*/  BSYNC.RECONVERGENT B0 ;  /* 0x0000000000007941 */ /* 0x000fea0003800200 */
.L_x_125:
[----:B------:R-:W-:Y:S06]  /*76b0*/  BAR.SYNC.DEFER_BLOCKING 0x1, 0x80 ;  /* 0x0042000000007b1d */ /* 0x000fec0000010000 */
[----:B------:R-:W2:Y:S01]  /*76c0*/  @P6 SYNCS.PHASECHK.TRANS64.TRYWAIT P0, [R32+URZ+0x220], R33 ;  /* 0x00022021200065a7 */ /* 0x000ea200080011ff */
[----:B------:R-:W-:Y:S01]  /*76d0*/  BSSY B1, `(.L_x_127) ;  /* 0x0000020000017945 */ /* 0x000fe20003800000 */
[----:B--2---:R-:W-:Y:S03]  /*76e0*/  @P6 SEL R115, RZ, 0x1, !P0 ;  /* 0x00000001ff736807 */ /* 0x004fe60004000000 */
[----:B------:R-:W-:Y:S05]  /*76f0*/  @!P6 BRA `(.L_x_128) ;  /* 0x000000000074e947 */ /* 0x000fea0003800000 */
[----:B------:R-:W-:Y:S01]  /*7700*/  ISETP.NE.AND P1, PT, R124, RZ, PT ;  /* 0x000000ff7c00720c */ /* 0x000fe20003f25270 */
[----:B------:R-:W-:Y:S01]  /*7710*/  BSSY B0, `(.L_x_129) ;  /* 0x0000009000007945 */ /* 0x000fe20003800000 */
[----:B------:R-:W-:Y:S11]  /*7720*/  ISETP.NE.AND P0, PT, R115, RZ, PT ;  /* 0x000000ff7300720c */ /* 0x000ff60003f05270 */
[----:B------:R-:W-:Y:S05]  /*7730*/  @P1 IMAD R0, R105, 0x1000, R100 ;  /* 0x0000100069001824 */ /* 0x000fea00078e0264 */
[----:B------:R-:W-:Y:S05]  /*7740*/  @P1 IADD3 R2, PT, PT, R0, UR49, RZ ;  /* 0x0000003100021c10 */ /* 0x000fea000fffe0ff */
[----:B------:R-:W-:Y:S01]  /*7750*/  @P1 IMAD.IADD R2, R2, 0x1, R125 ;  /* 0x0000000102021824 */ /* 0x000fe200078e027d */
[----:B------:R-:W-:Y:S06]  /*7760*/  @P0 BRA `(.L_x_130) ;  /* 0x00000000000c0947 */ /* 0x000fec0003800000 */
[----:B------:R-:W-:Y:S04]  /*7770*/  SHF.L.U32 R3, R104, 0x1f, RZ ;  /* 0x0000001f68037819 */ /* 0x000fe800000006ff */
[----:B------:R-:W2:Y:S02]  /*7780*/  SYNCS.PHASECHK.TRANS64.TRYWAIT P0, [R32+URZ+0x220], R3 ;  /* 0x00022003200075a7 */ /* 0x000ea400080011ff */
[----:B--2---:R-:W-:Y:S05]  /*7790*/  @!P0 BRA `(.L_x_131) ;  /* 0x00000020007c8947 */ /* 0x004fea0003800000 */
.L_x_130:
[----:B------:R-:W-:Y:S05]  /*77a0*/  BSYNC B0 ;  /* 0x0000000000007941 */ /* 0x000fea0003800000 */
.L_x_129:
[----:B------:R-:W-:Y:S01]  /*77b0*/  ISETP.NE.AND P0, PT, R124, RZ, PT ;  /* 0x000000ff7c00720c */ /* 0x000fe20003f05270 */
[----:B--2---:R-:W-:Y:S02]  /*77c0*/  VIADD R32, R32, 0x230 ;  /* 0x0000023020207836 */ /* 0x004fe40000000000 */
[----:B------:R-:W-:Y:S02]  /*77d0*/  IMAD.U32 R3, RZ, RZ, UR37 ;  /* 0x00000025ff037e24 */ /* 0x000fe4000f8e00ff */
[----:B------:R-:W-:Y:S03]  /*77e0*/  VIADD R105, R105, 0x1 ;  /* 0x0000000169697836 */ /* 0x000fe60000000000 */
[----:B------:R-:W-:Y:S05]  /*77f0*/  PRMT R3, R3, 0x654, R32 ;  /* 0x0000065403037816 */ /* 0x000fea0000000020 */
[----:B------:R2:W3:Y:S04]  /*7800*/  @P0 LDS.128 R80, [R0+UR49+0x400] ;  /* 0x0004003100500984 */ /* 0x0004e80008000c00 */
[----:B------:R2:W4:Y:S01]  /*7810*/  @P0 LDS.128 R84, [R2+0x410] ;  /* 0x0004100002540984 */ /* 0x0005220000000c00 */
[C---:B------:R-:W-:Y:S01]  /*7820*/  ISETP.NE.AND P0, PT, R105.reuse, 0x2, PT ;  /* 0x000000026900780c */ /* 0x040fe20003f05270 */
[----:B------:R-:W-:Y:S01]  /*7830*/  @!PT LDS RZ, [RZ] ;  /* 0x00000000fffff984 */ /* 0x000fe20000000800 */
[----:B------:R-:W-:Y:S01]  /*7840*/  @!PT LDS RZ, [RZ] ;  /* 0x00000000fffff984 */ /* 0x000fe20000000800 */
[----:B------:R-:W-:Y:S01]  /*7850*/  @!PT LDS RZ, [RZ] ;  /* 0x00000000fffff984 */ /* 0x000fe20000000800 */
[----:B------:R-:W-:Y:S01]  /*7860*/  @!PT LDS RZ, [RZ] ;  /* 0x00000000fffff984 */ /* 0x000fe20000000800 */
[----:B------:R5:W-:Y:S06]  /*7870*/  MEMBAR.ALL.CTA ;  /* 0x0000000000007992 */ /* 0x000bec0000008000 */
[----:B-----5:R-:W5:Y:S01]  /*7880*/  FENCE.VIEW.ASYNC.S ;  /* 0x00000000000073c6 */ /* 0x020f620000000000 */
[----:B------:R-:W-:Y:S01]  /*7890*/  SEL R105, R105, RZ, P0 ;  /* 0x000000ff69697207 */ /* 0x000fe20000000000 */
[----:B-----5:R5:W-:Y:S02]  /*78a0*/  SYNCS.ARRIVE.TRANS64.RED.A1T0 RZ, [R3+URZ], RZ ;  /* 0x000000ff03ff79a7 */ /* 0x020be400081004ff */
[----:B-----5:R-:W-:Y:S04]  /*78b0*/  SEL R3, RZ, 0x1, P0 ;  /* 0x00000001ff037807 */ /* 0x020fe80000000000 */
[----:B--23--:R-:W-:Y:S02]  /*78c0*/  LOP3.LUT R104, R104, R3, RZ, 0x3c, !PT ;  /* 0x0000000368687212 */ /* 0x00cfe400078e3cff */
.L_x_128:
[----:B------:R-:W-:Y:S05]  /*78d0*/  BSYNC B1 ;  /* 0x0000000000017941 */ /* 0x000fea0003800000 */
.L_x_127:
[----:B------:R-:W-:Y:S05]  /*78e0*/  VIADD R0, R48, 0x40 ;  /* 0x0000004030007836 */ /* 0x000fea0000000000 */
[----:B------:R-:W-:Y:S04]  /*78f0*/  SHF.R.U32.HI R0, RZ, 0x15, R0 ;  /* 0x00000015ff007819 */ /* 0x000fe80000011600 */
[----:B------:R-:W-:Y:S11]  /*7900*/  LOP3.LUT P0, RZ, R0, 0x3, R101, 0x48, !PT ;  /* 0x0000000300ff7812 */ /* 0x000ff60007804865 */
[----:B------:R-:W-:Y:S02]  /*7910*/  @!UPT UIADD3 URZ, UPT, UPT, URZ, URZ, URZ ;  /* 0x000000fffffff290 */ /* 0x000fe4000fffe0ff */
[----:B------:R-:W-:Y:S05]  /*7920*/  @!P0 BRA `(.L_x_132) ;  /* 0x0000000000408947 */ /* 0x000fea0003800000 */
[----:B------:R-:W2:Y:S01]  /*7930*/  LDCU.64 UR8, c[0x4][0x70] ;  /* 0x01000e00ff0877ac */ /* 0x000ea20008000a00 */
[----:B------:R-:W-:Y:S01]  /*7940*/  MOV R3, 0x0 ;  /* 0x0000000000037802 */ /* 0x000fe20000000f00 */
[----:B------:R-:W-:Y:S02]  /*7950*/  HFMA2 R12, -RZ, RZ, 0, 5.9604644775390625e-08 ;  /* 0x00000001ff0c7431 */ /* 0x000fe400000001ff */
[----:B------:R-:W-:Y:S02]  /*7960*/  IMAD.MOV.U32 R8, RZ, RZ, 0x192 ;  /* 0x00000192ff087424 */ /* 0x000fe400078e00ff */
[----:B------:R-:W-:Y:S01]  /*7970*/  IMAD.MOV.U32 R13, RZ, RZ, RZ ;  /* 0x000000ffff0d7224 */ /* 0x000fe200078e00ff */
[----:B------:R-:W3:Y:S01]  /*7980*/  LDCU.64 UR6, c[0x4][0x78] ;  /* 0x01000f00ff0677ac */ /* 0x000ee20008000a00 */
[----:B------:R-:W1:Y:S01]  /*7990*/  LDC.64 R2, c[0x4][R3] ;  /* 0x0100000003027b82 */ /* 0x000e620000000a00 */
[----:B------:R-:W5:Y:S01]  /*79a0*/  LDCU.64 UR4, c[0x4][0x10] ;  /* 0x01000200ff0477ac */ /* 0x000f620008000a00 */
[----:B--2---:R-:W-:Y:S01]  /*79b0*/  MOV R5, UR9 ;  /* 0x0000000900057c02 */ /* 0x004fe20008000f00 */
[----:B------:R-:W-:Y:S01]  /*79c0*/  IMAD.U32 R4, RZ, RZ, UR8 ;  /* 0x00000008ff047e24 */ /* 0x000fe2000f8e00ff */
[----:B---3--:R-:W-:Y:S01]  /*79d0*/  MOV R7, UR7 ;  /* 0x0000000700077c02 */ /* 0x008fe20008000f00 */
[----:B------:R-:W-:Y:S01]  /*79e0*/  IMAD.U32 R6, RZ, RZ, UR6 ;  /* 0x00000006ff067e24 */ /* 0x000fe2000f8e00ff */
[----:B-----5:R-:W-:Y:S01]  /*79f0*/  MOV R11, UR5 ;  /* 0x00000005000b7c02 */ /* 0x020fe20008000f00 */
[----:B------:R-:W-:Y:S02]  /*7a00*/  IMAD.U32 R10, RZ, RZ, UR4 ;  /* 0x00000004ff0a7e24 */ /* 0x000fe4000f8e00ff */
[----:B------:R-:W-:Y:S07]  /*7a10*/  LEPC R20, `(.L_x_132) ;  /* 0x000000001014794e */ /* 0x000fee0000000000 */
[----:B-1--4-:R-:W-:Y:S05]  /*7a20*/  CALL.ABS.NOINC R2 ;  /* 0x0000000002007343 */ /* 0x012fea0003c00000 */
.L_x_132:
[----:B------:R-:W-:Y:S01]  /*7a30*/  ISETP.NE.AND P0, PT, R110, RZ, PT ;  /* 0x000000ff6e00720c */ /* 0x000fe20003f05270 */
[----:B------:R-:W-:Y:S05]  /*7a40*/  WARPSYNC.ALL ;  /* 0x0000000000007948 */ /* 0x000fea0003800000 */
[----:B------:R-:W-:Y:S01]  /*7a50*/  R2UR UR4, R48 ;  /* 0x00000000300472ca */ /* 0x000fe200000e0000 */
[----:B------:R-:W-:Y:S01]  /*7a60*/  BSSY.RECONVERGENT B0, `(.L_x_133) ;  /* 0x000009c000007945 */ /* 0x000fe20003800200 */
[-C--:B------:R-:W-:Y:S02]  /*7a70*/  F2FP.F16.E5M2.UNPACK_B R51, R80.reuse ;  /* 0x00000050ff33723e */ /* 0x080fe400020004ff */
[----:B------:R-:W-:Y:S02]  /*7a80*/  F2FP.F16.E5M2.UNPACK_B R80, R80.H1 ;  /* 0x00000050ff50723e */ /* 0x000fe400030004ff */
[-C--:B------:R-:W-:Y:S01]  /*7a90*/  F2FP.F16.E5M2.UNPACK_B R55, R81.reuse ;  /* 0x00000051ff37723e */ /* 0x080fe200020004ff */
[--C-:B------:R-:W-:Y:S01]  /*7aa0*/  HADD2.F32 R50, -RZ, R51.reuse.H0_H0 ;  /* 0x20000033ff327230 */ /* 0x100fe20000004100 */
[----:B------:R-:W-:Y:S01]  /*7ab0*/  F2FP.F16.E5M2.UNPACK_B R81, R81.H1 ;  /* 0x00000051ff51723e */ /* 0x000fe200030004ff */
[----:B------:R-:W-:Y:S01]  /*7ac0*/  HADD2.F32 R52, -RZ, R51.H1_H1 ;  /* 0x30000033ff347230 */ /* 0x000fe20000004100 */
[-C--:B------:R-:W-:Y:S01]  /*7ad0*/  F2FP.F16.E5M2.UNPACK_B R59, R82.reuse ;  /* 0x00000052ff3b723e */ /* 0x080fe200020004ff */
[--C-:B------:R-:W-:Y:S01]  /*7ae0*/  HADD2.F32 R51, -RZ, R80.reuse.H0_H0 ;  /* 0x20000050ff337230 */ /* 0x100fe20000004100 */
[----:B------:R-:W-:Y:S01]  /*7af0*/  F2FP.F16.E5M2.UNPACK_B R82, R82.H1 ;  /* 0x00000052ff52723e */ /* 0x000fe200030004ff */
[----:B------:R-:W-:Y:S01]  /*7b00*/  LDTM.16dp32bit_t0_t15.x32 R4, tmem[UR4+0x40] ;  /* 0x00004004000479ee */ /* 0x000fe20008a80000 */
[----:B------:R-:W2:Y:S01]  /*7b10*/  LDTM.16dp32bit_t16_t31.x32 R4, tmem[UR4+0x60] ;  /* 0x00006004000479ee */ /* 0x000ea20008aa0000 */
[----:B------:R-:W-:Y:S01]  /*7b20*/  NOP ;  /* 0x0000000000007918 */ /* 0x000fe20000000000 */
[--C-:B------:R-:W-:Y:S01]  /*7b30*/  HADD2.F32 R53, -RZ, R55.reuse.H0_H0 ;  /* 0x20000037ff357230 */ /* 0x100fe20000004100 */
[----:B------:R-:W-:Y:S01]  /*7b40*/  R2UR UR5, R113 ;  /* 0x00000000710572ca */ /* 0x000fe200000e0000 */
[----:B------:R-:W-:Y:S01]  /*7b50*/  HADD2.F32 R56, -RZ, R55.H1_H1 ;  /* 0x30000037ff387230 */ /* 0x000fe20000004100 */
[----:B------:R-:W-:Y:S01]  /*7b60*/  F2FP.F16.E5M2.UNPACK_B R63, R83 ;  /* 0x00000053ff3f723e */ /* 0x000fe200020004ff */
[--C-:B------:R-:W-:Y:S01]  /*7b70*/  HADD2.F32 R57, -RZ, R59.reuse.H0_H0 ;  /* 0x2000003bff397230 */ /* 0x100fe20000004100 */
[----:B----4-:R-:W-:Y:S01]  /*7b80*/  F2FP.F16.E5M2.UNPACK_B R67, R84 ;  /* 0x00000054ff43723e */ /* 0x010fe200020004ff */
[----:B------:R-:W-:Y:S01]  /*7b90*/  HADD2.F32 R60, -RZ, R59.H1_H1 ;  /* 0x3000003bff3c7230 */ /* 0x000fe20000004100 */
[----:B------:R-:W-:Y:S01]  /*7ba0*/  F2FP.F16.E5M2.UNPACK_B R71, R85 ;  /* 0x00000055ff47723e */ /* 0x000fe200020004ff */
[--C-:B------:R-:W-:Y:S01]  /*7bb0*/  HADD2.F32 R61, -RZ, R63.reuse.H0_H0 ;  /* 0x2000003fff3d7230 */ /* 0x100fe20000004100 */
[----:B------:R-:W-:Y:S01]  /*7bc0*/  F2FP.F16.E5M2.UNPACK_B R75, R86 ;  /* 0x00000056ff4b723e */ /* 0x000fe200020004ff */
[----:B------:R-:W-:Y:S01]  /*7bd0*/  HADD2.F32 R64, -RZ, R63.H1_H1 ;  /* 0x3000003fff407230 */ /* 0x000fe20000004100 */
[----:B------:R-:W-:Y:S01]  /*7be0*/  F2FP.F16.E5M2.UNPACK_B R77, R87 ;  /* 0x00000057ff4d723e */ /* 0x000fe200020004ff */
[--C-:B------:R-:W-:Y:S01]  /*7bf0*/  HADD2.F32 R65, -RZ, R67.reuse.H0_H0 ;  /* 0x20000043ff417230 */ /* 0x100fe20000004100 */
[----:B------:R-:W-:Y:S01]  /*7c00*/  F2FP.F16.E5M2.UNPACK_B R83, R83.H1 ;  /* 0x00000053ff53723e */ /* 0x000fe200030004ff */
[----:B------:R-:W-:Y:S01]  /*7c10*/  UIADD3 UR5, UPT, UPT, UR5, 0x290, URZ ;  /* 0x0000029005057890 */ /* 0x000fe2000fffe0ff */
[----:B------:R-:W-:Y:S01]  /*7c20*/  HADD2.F32 R67, -RZ, R67.H1_H1 ;  /* 0x30000043ff437230 */ /* 0x000fe20000004100 */
[----:B------:R-:W-:Y:S01]  /*7c30*/  F2FP.F16.E5M2.UNPACK_B R84, R84.H1 ;  /* 0x00000054ff54723e */ /* 0x000fe200030004ff */
[--C-:B------:R-:W-:Y:S01]  /*7c40*/  HADD2.F32 R69, -RZ, R71.reuse.H0_H0 ;  /* 0x20000047ff457230 */ /* 0x100fe20000004100 */
[----:B------:R-:W-:Y:S01]  /*7c50*/  UPRMT UR5, UR37, 0x654, UR5 ;  /* 0x0000065425057896 */ /* 0x000fe20008000005 */
[----:B------:R-:W-:Y:S01]  /*7c60*/  HADD2.F32 R72, -RZ, R71.H1_H1 ;  /* 0x30000047ff487230 */ /* 0x000fe20000004100 */
[----:B------:R-:W-:Y:S01]  /*7c70*/  F2FP.F16.E5M2.UNPACK_B R85, R85.H1 ;  /* 0x00000055ff55723e */ /* 0x000fe200030004ff */
[--C-:B------:R-:W-:Y:S02]  /*7c80*/  HADD2.F32 R73, -RZ, R75.reuse.H0_H0 ;  /* 0x2000004bff497230 */ /* 0x100fe40000004100 */
[C---:B--2---:R-:W-:Y:S01]  /*7c90*/  FMUL R4, R47.reuse, R4 ;  /* 0x000000042f047220 */ /* 0x044fe20000400000 */
[C---:B------:R-:W-:Y:S01]  /*7ca0*/  FMUL R5, R47.reuse, R5 ;  /* 0x000000052f057220 */ /* 0x040fe20000400000 */
[C---:B------:R-:W-:Y:S01]  /*7cb0*/  FMUL R8, R47.reuse, R8 ;  /* 0x000000082f087220 */ /* 0x040fe20000400000 */
[----:B------:R-:W-:Y:S01]  /*7cc0*/  FMUL R9, R47, R9 ;  /* 0x000000092f097220 */ /* 0x000fe20000400000 */
[C---:B------:R-:W-:Y:S01]  /*7cd0*/  FFMA R4, R49.reuse, R50, R4 ;  /* 0x0000003231047223 */ /* 0x040fe20000000004 */
[----:B------:R-:W-:Y:S01]  /*7ce0*/  SYNCS.ARRIVE.TRANS64.RED.A1T0 RZ, [UR5], RZ ;  /* 0x000000ffffff79a7 */ /* 0x000fe20008100405 */
        /* <DEDUP_REMOVED lines=18> */
[--C-:B------:R-:W-:Y:S02]  /*7e10*/  HADD2.F32 R55, -RZ, R81.reuse.H0_H0 ;  /* 0x20000051ff377230 */ /* 0x100fe40000004100 */
[----:B------:R-:W-:Y:S01]  /*7e20*/  FMUL R10, R47, R10 ;  /* 0x0000000a2f0a7220 */ /* 0x000fe20000400000 */
[C---:B------:R-:W-:Y:S01]  /*7e30*/  FFMA R6, R49.reuse, R51, R6 ;  /* 0x0000003331067223 */ /* 0x040fe20000000006 */
[----:B------:R-:W-:Y:S02]  /*7e40*/  HADD2.F32 R58, -RZ, R81.H1_H1 ;  /* 0x30000051ff3a7230 */ /* 0x000fe40000004100 */
[C---:B------:R-:W-:Y:S01]  /*7e50*/  FFMA R7, R49.reuse, R54, R7 ;  /* 0x0000003631077223 */ /* 0x040fe20000000007 */
[C---:B------:R-:W-:Y:S01]  /*7e60*/  FFMA R8, R49.reuse, R53, R8 ;  /* 0x0000003531087223 */ /* 0x040fe20000000008 */
[C---:B------:R-:W-:Y:S01]  /*7e70*/  FFMA R9, R49.reuse, R56, R9 ;  /* 0x0000003831097223 */ /* 0x040fe20000000009 */
[----:B------:R-:W-:Y:S01]  /*7e80*/  FFMA R10, R49, R55, R10 ;  /* 0x00000037310a7223 */ /* 0x000fe2000000000a */
[----:B------:R-:W-:Y:S01]  /*7e90*/  HADD2.F32 R51, -RZ, R77.H0_H0 ;  /* 0x2000004dff337230 */ /* 0x000fe20000004100 */
[----:B-1----:R-:W-:Y:S01]  /*7ea0*/  F2FP.SATFINITE.E5M2.F32.PACK_AB_MERGE_C R116, R7, R6, RZ ;  /* 0x000000060774723e */ /* 0x002fe200048060ff */
[C---:B------:R-:W-:Y:S01]  /*7eb0*/  FMUL R11, R47.reuse, R11 ;  /* 0x0000000b2f0b7220 */ /* 0x040fe20000400000 */
[--C-:B------:R-:W-:Y:S02]  /*7ec0*/  HADD2.F32 R59, -RZ, R82.reuse.H0_H0 ;  /* 0x20000052ff3b7230 */ /* 0x100fe40000004100 */
[----:B------:R-:W-:Y:S01]  /*7ed0*/  FMUL R14, R47, R14 ;  /* 0x0000000e2f0e7220 */ /* 0x000fe20000400000 */
[----:B------:R-:W-:Y:S01]  /*7ee0*/  HADD2.F32 R62, -RZ, R82.H1_H1 ;  /* 0x30000052ff3e7230 */ /* 0x000fe20000004100 */
[----:B------:R-:W-:Y:S01]  /*7ef0*/  F2FP.SATFINITE.E5M2.F32.PACK_AB_MERGE_C R116, R5, R4, R116 ;  /* 0x000000040574723e */ /* 0x000fe20004806074 */
[C---:B------:R-:W-:Y:S01]  /*7f00*/  FFMA R11, R49.reuse, R58, R11 ;  /* 0x0000003a310b7223 */ /* 0x040fe2000000000b */
[C---:B------:R-:W-:Y:S01]  /*7f10*/  FFMA R12, R49.reuse, R57, R12 ;  /* 0x00000039310c7223 */ /* 0x040fe2000000000c */
[C---:B------:R-:W-:Y:S01]  /*7f20*/  FFMA R13, R49.reuse, R60, R13 ;  /* 0x0000003c310d7223 */ /* 0x040fe2000000000d */
[----:B------:R-:W-:Y:S01]  /*7f30*/  F2FP.F16.E5M2.UNPACK_B R86, R86.H1 ;  /* 0x00000056ff56723e */ /* 0x000fe200030004ff */
[----:B------:R-:W-:Y:S01]  /*7f40*/  FFMA R14, R49, R59, R14 ;  /* 0x0000003b310e7223 */ /* 0x000fe2000000000e */
[----:B------:R-:W-:Y:S01]  /*7f50*/  F2FP.SATFINITE.E5M2.F32.PACK_AB_MERGE_C R117, R11, R10, RZ ;  /* 0x0000000a0b75723e */ /* 0x000fe200048060ff */
[C---:B------:R-:W-:Y:S01]  /*7f60*/  FMUL R15, R47.reuse, R15 ;  /* 0x0000000f2f0f7220 */ /* 0x040fe20000400000 */
[--C-:B------:R-:W-:Y:S02]  /*7f70*/  HADD2.F32 R63, -RZ, R83.reuse.H0_H0 ;  /* 0x20000053ff3f7230 */ /* 0x100fe40000004100 */
[----:B------:R-:W-:Y:S01]  /*7f80*/  FMUL R18, R47, R18 ;  /* 0x000000122f127220 */ /* 0x000fe20000400000 */
[----:B------:R-:W-:Y:S01]  /*7f90*/  HADD2.F32 R66, -RZ, R83.H1_H1 ;  /* 0x30000053ff427230 */ /* 0x000fe20000004100 */
[----:B------:R-:W-:Y:S01]  /*7fa0*/  F2FP.SATFINITE.E5M2.F32.PACK_AB_MERGE_C R117, R9, R8, R117 ;  /* 0x000000080975723e */ /* 0x000fe20004806075 */
[C---:B------:R-:W-:Y:S01]  /*7fb0*/  FFMA R15, R49.reuse, R62, R15 ;  /* 0x0000003e310f7223 */ /* 0x040fe2000000000f */
[C---:B------:R-:W-:Y:S01]  /*7fc0*/  FFMA R16, R49.reuse, R61, R16 ;  /* 0x0000003d31107223 */ /* 0x040fe20000000010 */
[----:B------:R-:W-:Y:S01]  /*7fd0*/  FFMA R17, R49, R64, R17 ;  /* 0x0000004031117223 */ /* 0x000fe20000000011 */
[----:B------:R-:W-:Y:S01]  /*7fe0*/  FMUL R19, R47, R19 ;  /* 0x000000132f137220 */ /* 0x000fe20000400000 */
        /* <DEDUP_REMOVED lines=15> */
[----:B------:R-:W-:Y:S01]  /*80e0*/  F2FP.F16.E5M2.UNPACK_B R87, R87.H1 ;  /* 0x00000057ff57723e */ /* 0x000fe200030004ff */
        /* <DEDUP_REMOVED lines=32> */
[----:B------:R-:W-:Y:S03]  /*82f0*/  IADD3 R79, PT, PT, R44, 0x1, RZ ;  /* 0x000000012c4f7810 */ /* 0x000fe60007ffe0ff */
        /* <DEDUP_REMOVED lines=9> */
[----:B------:R-:W-:Y:S02]  /*8390*/  UIADD3 UR8, UP0, UPT, UR52, 0x680, URZ ;  /* 0x0000068034087890 */ /* 0x000fe4000ff1e0ff */
[----:B------:R-:W-:Y:S02]  /*83a0*/  UIADD3 UR5, UPT, UPT, UR41, 0x40, URZ ;  /* 0x0000004029057890 */ /* 0x000fe4000fffe0ff */
[----:B------:R-:W-:Y:S02]  /*83b0*/  UIADD3 UR4, UPT, UPT, UR49, 0x3400, URZ ;  /* 0x0000340031047890 */ /* 0x000fe4000fffe0ff */
[----:B------:R-:W-:Y:S01]  /*83c0*/  UIADD3.X UR9, UPT, UPT, URZ, UR53, URZ, UP0, !UPT ;  /* 0x00000035ff097290 */ /* 0x000fe200087fe4ff */
[----:B------:R-:W-:Y:S01]  /*83d0*/  UMOV UR6, UR42 ;  /* 0x0000002a00067c82 */ /* 0x000fe20008000000 */
[----:B------:R-:W-:Y:S07]  /*83e0*/  UMOV UR7, UR36 ;  /* 0x0000002400077c82 */ /* 0x000fee0008000000 */
[----:B------:R2:W-:Y:S01]  /*83f0*/  UTMASTG.3D [UR4], [UR8] ;  /* 0x00000004080073b5 */ /* 0x0005e20008010000 */
[----:B------:R0:W-:Y:S01]  /*8400*/  UTMACMDFLUSH ;  /* 0x00000000000079b7 */ /* 0x0001e20000000000 */
[----:B--2---:R-:W-:Y:S04]  /*8410*/  DEPBAR.LE SB0, 0x1 ;  /* 0x000080400000791a */ /* 0x004fe80000000000 */
.L_x_134:
[----:B------:R-:W-:Y:S05]  /*8420*/  BSYNC.RECONVERGENT B0 ;  /* 0x0000000000007941 */ /* 0x000fea0003800200 */
.L_x_133:
[----:B------:R-:W-:Y:S01]  /*8430*/  BAR.SYNC.DEFER_BLOCKING 0x1, 0x80 ;  /* 0x0042000000007b1d */ /* 0x000fe20000010000 */
[----:B------:R-:W-:Y:S01]  /*8440*/  ISETP.NE.AND P2, PT, R111, RZ, PT ;  /* 0x000000ff6f00720c */ /* 0x000fe20003f45270 */
[----:B------:R-:W-:Y:S01]  /*8450*/  IMAD.IADD R20, R43, 0x1, R94 ;  /* 0x000000012b147824 */ /* 0x000fe200078e025e */
[----:B------:R-:W-:Y:S01]  /*8460*/  ISETP.NE.AND P0, PT, R112, 0x2, PT ;  /* 0x000000027000780c */ /* 0x000fe20003f05270 */
[----:B------:R-:W-:Y:S01]  /*8470*/  IMAD.IADD R21, R45, 0x1, R96 ;  /* 0x000000012d157824 */ /* 0x000fe200078e0260 */
[----:B------:R-:W-:Y:S02]  /*8480*/  ISETP.NE.AND P1, PT, R79, 0x4, PT ;  /* 0x000000044f00780c */ /* 0x000fe40003f25270 */
[----:B------:R-:W-:Y:S02]  /*8490*/  SEL R3, RZ, 0x1, P0 ;  /* 0x00000001ff037807 */ /* 0x000fe40000000000 */
[----:B------:R-:W-:Y:S02]  /*84a0*/  SEL R0, RZ, 0x1, P1 ;  /* 0x00000001ff007807 */ /* 0x000fe40000800000 */
[----:B------:R-:W-:Y:S02]  /*84b0*/  LOP3.LUT R106, R106, R3, RZ, 0x3c, !PT ;  /* 0x000000036a6a7212 */ /* 0x000fe400078e3cff */
[----:B------:R-:W-:Y:S02]  /*84c0*/  LOP3.LUT R107, R107, R0, RZ, 0x3c, !PT ;  /* 0x000000006b6b7212 */ /* 0x000fe400078e3cff */
[----:B------:R-:W-:Y:S02]  /*84d0*/  @P2 R2UR UR36, R103 ;  /* 0x00000000672422ca */ /* 0x000fe400000e0000 */
[----:B------:R-:W-:Y:S02]  /*84e0*/  SEL R112, R112, RZ, P0 ;  /* 0x000000ff70707207 */ /* 0x000fe40000000000 */
[----:B------:R-:W-:Y:S01]  /*84f0*/  SEL R44, R79, RZ, P1 ;  /* 0x000000ff4f2c7207 */ /* 0x000fe20000800000 */
[----:B------:R-:W-:Y:S10]  /*8500*/  @P2 BRA `(.L_x_135) ;  /* 0xffffffd400f82947 */ /* 0x000ff4000383ffff */
[----:B------:R-:W-:Y:S05]  /*8510*/  EXIT ;  /* 0x000000000000794d */ /* 0x000fea0003800000 */
.L_x_20:
[----:B--2---:R2:W1:Y:S02]  /*8520*/  SYNCS.PHASECHK.TRANS64.TRYWAIT P0, [R3+URZ+0x2c0], R2 ;  /* 0x0002c002030075a7 */ /* 0x00446400080011ff */
[----:B-1----:R-:W-:Y:S05]  /*8530*/  @!P0 NANOSLEEP.SYNCS 0x989680 ;  /* 0x009896800000895d */ /* 0x002fea0003900000 */
[----:B------:R-:W1:Y:S02]  /*8540*/  @!P0 SYNCS.PHASECHK.TRANS64 P0, [R3+URZ+0x2c0], R2 ;  /* 0x0002c002030085a7 */ /* 0x000e6400080010ff */
[----:B-1----:R-:W-:Y:S05]  /*8550*/  @!P0 BRA `(.L_x_20) ;  /* 0xfffffffc00f08947 */ /* 0x002fea000383ffff */
[----:B------:R-:W-:Y:S05]  /*8560*/  BRA `(.L_x_136) ;  /* 0xffffff94000c7947 */ /* 0x000fea000383ffff */
.L_x_23:
[----:B-1----:R-:W-:-:S07]  /*8570*/  MOV R2, UR33 ;  /* 0x0000002100027c02 */ /* 0x002fce0008000f00 */
.L_x_137:
[----:B-1----:R1:W2:Y:S02]  /*8580*/  SYNCS.PHASECHK.TRANS64.TRYWAIT P0, [R2+URZ+0x110], R5 ;  /* 0x00011005020075a7 */ /* 0x0022a400080011ff */
[----:B--2---:R-:W-:Y:S05]  /*8590*/  @!P0 NANOSLEEP.SYNCS 0x989680 ;  /* 0x009896800000895d */ /* 0x004fea0003900000 */
[----:B------:R-:W2:Y:S02]  /*85a0*/  @!P0 SYNCS.PHASECHK.TRANS64 P0, [R2+URZ+0x110], R5 ;  /* 0x00011005020085a7 */ /* 0x000ea400080010ff */
[----:B--2---:R-:W-:Y:S05]  /*85b0*/  @!P0 BRA `(.L_x_137) ;  /* 0xfffffffc00f08947 */ /* 0x004fea000383ffff */
[----:B------:R-:W-:Y:S05]  /*85c0*/  BRA `(.L_x_22) ;  /* 0xffffff94005c7947 */ /* 0x000fea000383ffff */
.L_x_29:
[----:B-1----:R-:W-:-:S07]  /*85d0*/  MOV R2, UR17 ;  /* 0x0000001100027c02 */ /* 0x002fce0008000f00 */
.L_x_138:
[----:B-1----:R1:W2:Y:S02]  /*85e0*/  SYNCS.PHASECHK.TRANS64.TRYWAIT P0, [R2+URZ+0x110], R5 ;  /* 0x00011005020075a7 */ /* 0x0022a400080011ff */
[----:B--2---:R-:W-:Y:S05]  /*85f0*/  @!P0 NANOSLEEP.SYNCS 0x989680 ;  /* 0x009896800000895d */ /* 0x004fea0003900000 */
[----:B------:R-:W2:Y:S02]  /*8600*/  @!P0 SYNCS.PHASECHK.TRANS64 P0, [R2+URZ+0x110], R5 ;  /* 0x00011005020085a7 */ /* 0x000ea400080010ff */
[----:B--2---:R-:W-:Y:S05]  /*8610*/  @!P0 BRA `(.L_x_138) ;  /* 0xfffffffc00f08947 */ /* 0x004fea000383ffff */
[----:B------:R-:W-:Y:S05]  /*8620*/  BRA `(.L_x_28) ;  /* 0xffffff9800047947 */ /* 0x000fea000383ffff */
.L_x_33:
[----:B-1----:R1:W2:Y:S02]  /*8630*/  SYNCS.PHASECHK.TRANS64.TRYWAIT P0, [R2+URZ+0x250], R3 ;  /* 0x00025003020075a7 */ /* 0x0022a400080011ff */
[----:B--2---:R-:W-:Y:S05]  /*8640*/  @!P0 NANOSLEEP.SYNCS 0x989680 ;  /* 0x009896800000895d */ /* 0x004fea0003900000 */
[----:B------:R-:W2:Y:S02]  /*8650*/  @!P0 SYNCS.PHASECHK.TRANS64 P0, [R2+URZ+0x250], R3 ;  /* 0x00025003020085a7 */ /* 0x000ea400080010ff */
[----:B--2---:R-:W-:Y:S05]  /*8660*/  @!P0 BRA `(.L_x_33) ;  /* 0xfffffffc00f08947 */ /* 0x004fea000383ffff */
[----:B------:R-:W-:Y:S05]  /*8670*/  BRA `(.L_x_139) ;  /* 0xffffff9800947947 */ /* 0x000fea000383ffff */
.L_x_37:
[----:B----4-:R-:W-:-:S07]  /*8680*/  MOV R0, UR5 ;  /* 0x0000000500007c02 */ /* 0x010fce0008000f00 */
.L_x_140:
[----:B-1----:R1:W2:Y:S02]  /*8690*/  SYNCS.PHASECHK.TRANS64.TRYWAIT P0, [R0+URZ], R3 ;  /* 0x00000003000075a7 */ /* 0x0022a400080011ff */
[----:B--2---:R-:W-:Y:S05]  /*86a0*/  @!P0 NANOSLEEP.SYNCS 0x989680 ;  /* 0x009896800000895d */ /* 0x004fea0003900000 */
[----:B------:R-:W2:Y:S02]  /*86b0*/  @!P0 SYNCS.PHASECHK.TRANS64 P0, [R0+URZ], R3 ;  /* 0x00000003000085a7 */ /* 0x000ea400080010ff */
[----:B--2---:R-:W-:Y:S05]  /*86c0*/  @!P0 BRA `(.L_x_140) ;  /* 0xfffffffc00f08947 */ /* 0x004fea000383ffff */
[----:B------:R-:W-:Y:S05]  /*86d0*/  BRA `(.L_x_141) ;  /* 0xffffffa000047947 */ /* 0x000fea000383ffff */
.L_x_38:
[----:B----4-:R-:W-:-:S07]  /*86e0*/  MOV R0, UR5 ;  /* 0x0000000500007c02 */ /* 0x010fce0008000f00 */
.L_x_142:
[----:B-1----:R1:W2:Y:S02]  /*86f0*/  SYNCS.PHASECHK.TRANS64.TRYWAIT P0, [R0+URZ], R3 ;  /* 0x00000003000075a7 */ /* 0x0022a400080011ff */
[----:B--2---:R-:W-:Y:S05]  /*8700*/  @!P0 NANOSLEEP.SYNCS 0x989680 ;  /* 0x009896800000895d */ /* 0x004fea0003900000 */
[----:B------:R-:W2:Y:S02]  /*8710*/  @!P0 SYNCS.PHASECHK.TRANS64 P0, [R0+URZ], R3 ;  /* 0x00000003000085a7 */ /* 0x000ea400080010ff */
[----:B--2---:R-:W-:Y:S05]  /*8720*/  @!P0 BRA `(.L_x_142) ;  /* 0xfffffffc00f08947 */ /* 0x004fea000383ffff */
[----:B------:R-:W-:Y:S05]  /*8730*/  BRA `(.L_x_143) ;  /* 0xffffffa000107947 */ /* 0x000fea000383ffff */
.L_x_39:
[----:B----4-:R-:W-:-:S07]  /*8740*/  MOV R0, UR5 ;  /* 0x0000000500007c02 */ /* 0x010fce0008000f00 */
.L_x_144:
[----:B-1----:R1:W2:Y:S02]  /*8750*/  SYNCS.PHASECHK.TRANS64.TRYWAIT P0, [R0+URZ], R3 ;  /* 0x00000003000075a7 */ /* 0x0022a400080011ff */
[----:B--2---:R-:W-:Y:S05]  /*8760*/  @!P0 NANOSLEEP.SYNCS 0x989680 ;  /* 0x009896800000895d */ /* 0x004fea0003900000 */
[----:B------:R-:W2:Y:S02]  /*8770*/  @!P0 SYNCS.PHASECHK.TRANS64 P0, [R0+URZ], R3 ;  /* 0x00000003000085a7 */ /* 0x000ea400080010ff */
[----:B--2---:R-:W-:Y:S05]  /*8780*/  @!P0 BRA `(.L_x_144) ;  /* 0xfffffffc00f08947 */ /* 0x004fea000383ffff */
[----:B------:R-:W-:Y:S05]  /*8790*/  BRA `(.L_x_145) ;  /* 0xffffffa0001c7947 */ /* 0x000fea000383ffff */
.L_x_40:
[----:B----4-:R-:W-:-:S07]  /*87a0*/  MOV R0, UR5 ;  /* 0x0000000500007c02 */ /* 0x010fce0008000f00 */
.L_x_146:
[----:B-1----:R1:W2:Y:S02]  /*87b0*/  SYNCS.PHASECHK.TRANS64.TRYWAIT P0, [R0+URZ], R3 ;  /* 0x00000003000075a7 */ /* 0x0022a400080011ff */
[----:B--2---:R-:W-:Y:S05]  /*87c0*/  @!P0 NANOSLEEP.SYNCS 0x989680 ;  /* 0x009896800000895d */ /* 0x004fea0003900000 */
[----:B------:R-:W2:Y:S02]  /*87d0*/  @!P0 SYNCS.PHASECHK.TRANS64 P0, [R0+URZ], R3 ;  /* 0x00000003000085a7 */ /* 0x000ea400080010ff */
[----:B--2---:R-:W-:Y:S05]  /*87e0*/  @!P0 BRA `(.L_x_146) ;  /* 0xfffffffc00f08947 */ /* 0x004fea000383ffff */
[----:B------:R-:W-:Y:S05]  /*87f0*/  BRA `(.L_x_147) ;  /* 0xffffffa000287947 */ /* 0x000fea000383ffff */
.L_x_41:
[----:B----4-:R-:W-:-:S07]  /*8800*/  MOV R0, UR5 ;  /* 0x0000000500007c02 */ /* 0x010fce0008000f00 */
.L_x_148:
[----:B-1----:R1:W2:Y:S02]  /*8810*/  SYNCS.PHASECHK.TRANS64.TRYWAIT P0, [R0+URZ], R3 ;  /* 0x00000003000075a7 */ /* 0x0022a400080011ff */
[----:B--2---:R-:W-:Y:S05]  /*8820*/  @!P0 NANOSLEEP.SYNCS 0x989680 ;  /* 0x009896800000895d */ /* 0x004fea0003900000 */
[----:B------:R-:W2:Y:S02]  /*8830*/  @!P0 SYNCS.PHASECHK.TRANS64 P0, [R0+URZ], R3 ;  /* 0x00000003000085a7 */ /* 0x000ea400080010ff */
[----:B--2---:R-:W-:Y:S05]  /*8840*/  @!P0 BRA `(.L_x_148) ;  /* 0xfffffffc00f08947 */ /* 0x004fea000383ffff */
[----:B------:R-:W-:Y:S05]  /*8850*/  BRA `(.L_x_149) ;  /* 0xffffffa000347947 */ /* 0x000fea000383ffff */
.L_x_42:
[----:B----4-:R-:W-:-:S07]  /*8860*/  MOV R0, UR5 ;  /* 0x0000000500007c02 */ /* 0x010fce0008000f00 */
.L_x_150:
[----:B-1----:R1:W2:Y:S02]  /*8870*/  SYNCS.PHASECHK.TRANS64.TRYWAIT P0, [R0+URZ], R3 ;  /* 0x00000003000075a7 */ /* 0x0022a400080011ff */
[----:B--2---:R-:W-:Y:S05]  /*8880*/  @!P0 NANOSLEEP.SYNCS 0x989680 ;  /* 0x009896800000895d */ /* 0x004fea0003900000 */
[----:B------:R-:W2:Y:S02]  /*8890*/  @!P0 SYNCS.PHASECHK.TRANS64 P0, [R0+URZ], R3 ;  /* 0x00000003000085a7 */ /* 0x000ea400080010ff */
[----:B--2---:R-:W-:Y:S05]  /*88a0*/  @!P0 BRA `(.L_x_150) ;  /* 0xfffffffc00f08947 */ /* 0x004fea000383ffff */
[----:B------:R-:W-:Y:S05]  /*88b0*/  BRA `(.L_x_151) ;  /* 0xffffffa000407947 */ /* 0x000fea000383ffff */
.L_x_43:
[----:B----4-:R-:W-:-:S07]  /*88c0*/  MOV R0, UR5 ;  /* 0x0000000500007c02 */ /* 0x010fce0008000f00 */
.L_x_152:
[----:B-1----:R1:W2:Y:S02]  /*88d0*/  SYNCS.PHASECHK.TRANS64.TRYWAIT P0, [R0+URZ], R3 ;  /* 0x00000003000075a7 */ /* 0x0022a400080011ff */
[----:B--2---:R-:W-:Y:S05]  /*88e0*/  @!P0 NANOSLEEP.SYNCS 0x989680 ;  /* 0x009896800000895d */ /* 0x004fea0003900000 */
[----:B------:R-:W2:Y:S02]  /*88f0*/  @!P0 SYNCS.PHASECHK.TRANS64 P0, [R0+URZ], R3 ;  /* 0x00000003000085a7 */ /* 0x000ea400080010ff */
[----:B--2---:R-:W-:Y:S05]  /*8900*/  @!P0 BRA `(.L_x_152) ;  /* 0xfffffffc00f08947 */ /* 0x004fea000383ffff */
[----:B------:R-:W-:Y:S05]  /*8910*/  BRA `(.L_x_153) ;  /* 0xffffffa0004c7947 */ /* 0x000fea000383ffff */
.L_x_44:
[----:B----4-:R-:W-:-:S07]  /*8920*/  MOV R0, UR5 ;  /* 0x0000000500007c02 */ /* 0x010fce0008000f00 */
.L_x_154:
[----:B-1----:R1:W2:Y:S02]  /*8930*/  SYNCS.PHASECHK.TRANS64.TRYWAIT P0, [R0+URZ], R3 ;  /* 0x00000003000075a7 */ /* 0x0022a400080011ff */
[----:B--2---:R-:W-:Y:S05]  /*8940*/  @!P0 NANOSLEEP.SYNCS 0x989680 ;  /* 0x009896800000895d */ /* 0x004fea0003900000 */
[----:B------:R-:W2:Y:S02]  /*8950*/  @!P0 SYNCS.PHASECHK.TRANS64 P0, [R0+URZ], R3 ;  /* 0x00000003000085a7 */ /* 0x000ea400080010ff */
[----:B--2---:R-:W-:Y:S05]  /*8960*/  @!P0 BRA `(.L_x_154) ;  /* 0xfffffffc00f08947 */ /* 0x004fea000383ffff */
[----:B------:R-:W-:Y:S05]  /*8970*/  BRA `(.L_x_155) ;  /* 0xffffffa000587947 */ /* 0x000fea000383ffff */
.L_x_45:
[----:B----4-:R-:W-:-:S07]  /*8980*/  MOV R0, UR5 ;  /* 0x0000000500007c02 */ /* 0x010fce0008000f00 */
.L_x_156:
[----:B-1----:R1:W2:Y:S02]  /*8990*/  SYNCS.PHASECHK.TRANS64.TRYWAIT P0, [R0+URZ], R3 ;  /* 0x00000003000075a7 */ /* 0x0022a400080011ff */
[----:B--2---:R-:W-:Y:S05]  /*89a0*/  @!P0 NANOSLEEP.SYNCS 0x989680 ;  /* 0x009896800000895d */ /* 0x004fea0003900000 */
[----:B------:R-:W2:Y:S02]  /*89b0*/  @!P0 SYNCS.PHASECHK.TRANS64 P0, [R0+URZ], R3 ;  /* 0x00000003000085a7 */ /* 0x000ea400080010ff */
[----:B--2---:R-:W-:Y:S05]  /*89c0*/  @!P0 BRA `(.L_x_156) ;  /* 0xfffffffc00f08947 */ /* 0x004fea000383ffff */
[----:B------:R-:W-:Y:S05]  /*89d0*/  BRA `(.L_x_157) ;  /* 0xffffffa000647947 */ /* 0x000fea000383ffff */
.L_x_46:
[----:B----4-:R-:W-:-:S07]  /*89e0*/  MOV R0, UR5 ;  /* 0x0000000500007c02 */ /* 0x010fce0008000f00 */
.L_x_158:
[----:B-1----:R1:W2:Y:S02]  /*89f0*/  SYNCS.PHASECHK.TRANS64.TRYWAIT P0, [R0+URZ], R3 ;  /* 0x00000003000075a7 */ /* 0x0022a400080011ff */
[----:B--2---:R-:W-:Y:S05]  /*8a00*/  @!P0 NANOSLEEP.SYNCS 0x989680 ;  /* 0x009896800000895d */ /* 0x004fea0003900000 */
[----:B------:R-:W2:Y:S02]  /*8a10*/  @!P0 SYNCS.PHASECHK.TRANS64 P0, [R0+URZ], R3 ;  /* 0x00000003000085a7 */ /* 0x000ea400080010ff */
[----:B--2---:R-:W-:Y:S05]  /*8a20*/  @!P0 BRA `(.L_x_158) ;  /* 0xfffffffc00f08947 */ /* 0x004fea000383ffff */
[----:B------:R-:W-:Y:S05]  /*8a30*/  BRA `(.L_x_159) ;  /* 0xffffffa000707947 */ /* 0x000fea000383ffff */
.L_x_47:
[----:B----4-:R-:W-:-:S07]  /*8a40*/  MOV R0, UR5 ;  /* 0x0000000500007c02 */ /* 0x010fce0008000f00 */
.L_x_160:
[----:B-1----:R1:W2:Y:S02]  /*8a50*/  SYNCS.PHASECHK.TRANS64.TRYWAIT P0, [R0+URZ], R3 ;  /* 0x00000003000075a7 */ /* 0x0022a400080011ff */
[----:B--2---:R-:W-:Y:S05]  /*8a60*/  @!P0 NANOSLEEP.SYNCS 0x989680 ;  /* 0x009896800000895d */ /* 0x004fea0003900000 */
[----:B------:R-:W2:Y:S02]  /*8a70*/  @!P0 SYNCS.PHASECHK.TRANS64 P0, [R0+URZ], R3 ;  /* 0x00000003000085a7 */ /* 0x000ea400080010ff */
[----:B--2---:R-:W-:Y:S05]  /*8a80*/  @!P0 BRA `(.L_x_160) ;  /* 0xfffffffc00f08947 */ /* 0x004fea000383ffff */
[----:B------:R-:W-:Y:S05]  /*8a90*/  BRA `(.L_x_161) ;  /* 0xffffffa0007c7947 */ /* 0x000fea000383ffff */
.L_x_48:
[----:B----4-:R-:W-:-:S07]  /*8aa0*/  MOV R0, UR5 ;  /* 0x0000000500007c02 */ /* 0x010fce0008000f00 */
.L_x_162:
[----:B-1----:R1:W2:Y:S02]  /*8ab0*/  SYNCS.PHASECHK.TRANS64.TRYWAIT P0, [R0+URZ], R3 ;  /* 0x00000003000075a7 */ /* 0x0022a400080011ff */
[----:B--2---:R-:W-:Y:S05]  /*8ac0*/  @!P0 NANOSLEEP.SYNCS 0x989680 ;  /* 0x009896800000895d */ /* 0x004fea0003900000 */
[----:B------:R-:W2:Y:S02]  /*8ad0*/  @!P0 SYNCS.PHASECHK.TRANS64 P0, [R0+URZ], R3 ;  /* 0x00000003000085a7 */ /* 0x000ea400080010ff */
[----:B--2---:R-:W-:Y:S05]  /*8ae0*/  @!P0 BRA `(.L_x_162) ;  /* 0xfffffffc00f08947 */ /* 0x004fea000383ffff */
[----:B------:R-:W-:Y:S05]  /*8af0*/  BRA `(.L_x_163) ;  /* 0xffffffa000887947 */ /* 0x000fea000383ffff */
.L_x_49:
[----:B----4-:R-:W-:-:S07]  /*8b00*/  MOV R0, UR5 ;  /* 0x0000000500007c02 */ /* 0x010fce0008000f00 */
.L_x_164:
[----:B-1----:R1:W2:Y:S02]  /*8b10*/  SYNCS.PHASECHK.TRANS64.TRYWAIT P0, [R0+URZ], R3 ;  /* 0x00000003000075a7 */ /* 0x0022a400080011ff */
[----:B--2---:R-:W-:Y:S05]  /*8b20*/  @!P0 NANOSLEEP.SYNCS 0x989680 ;  /* 0x009896800000895d */ /* 0x004fea0003900000 */
[----:B------:R-:W2:Y:S02]  /*8b30*/  @!P0 SYNCS.PHASECHK.TRANS64 P0, [R0+URZ], R3 ;  /* 0x00000003000085a7 */ /* 0x000ea400080010ff */
[----:B--2---:R-:W-:Y:S05]  /*8b40*/  @!P0 BRA `(.L_x_164) ;  /* 0xfffffffc00f08947 */ /* 0x004fea000383ffff */
[----:B------:R-:W-:Y:S05]  /*8b50*/  BRA `(.L_x_165) ;  /* 0xffffffa000947947 */ /* 0x000fea000383ffff */
.L_x_50:
[----:B----4-:R-:W-:-:S07]  /*8b60*/  MOV R0, UR5 ;  /* 0x0000000500007c02 */ /* 0x010fce0008000f00 */
.L_x_166:
[----:B-1----:R1:W2:Y:S02]  /*8b70*/  SYNCS.PHASECHK.TRANS64.TRYWAIT P0, [R0+URZ], R3 ;  /* 0x00000003000075a7 */ /* 0x0022a400080011ff */
[----:B--2---:R-:W-:Y:S05]  /*8b80*/  @!P0 NANOSLEEP.SYNCS 0x989680 ;  /* 0x009896800000895d */ /* 0x004fea0003900000 */
[----:B------:R-:W2:Y:S02]  /*8b90*/  @!P0 SYNCS.PHASECHK.TRANS64 P0, [R0+URZ], R3 ;  /* 0x00000003000085a7 */ /* 0x000ea400080010ff */
[----:B--2---:R-:W-:Y:S05]  /*8ba0*/  @!P0 BRA `(.L_x_166) ;  /* 0xfffffffc00f08947 */ /* 0x004fea000383ffff */
[----:B------:R-:W-:Y:S05]  /*8bb0*/  BRA `(.L_x_167) ;  /* 0xffffffa000a07947 */ /* 0x000fea000383ffff */
.L_x_51:
[----:B----4-:R-:W-:-:S07]  /*8bc0*/  MOV R0, UR5 ;  /* 0x0000000500007c02 */ /* 0x010fce0008000f00 */
.L_x_168:
[----:B-1----:R1:W2:Y:S02]  /*8bd0*/  SYNCS.PHASECHK.TRANS64.TRYWAIT P0, [R0+URZ], R3 ;  /* 0x00000003000075a7 */ /* 0x0022a400080011ff */
[----:B--2---:R-:W-:Y:S05]  /*8be0*/  @!P0 NANOSLEEP.SYNCS 0x989680 ;  /* 0x009896800000895d */ /* 0x004fea0003900000 */
[----:B------:R-:W2:Y:S02]  /*8bf0*/  @!P0 SYNCS.PHASECHK.TRANS64 P0, [R0+URZ], R3 ;  /* 0x00000003000085a7 */ /* 0x000ea400080010ff */
[----:B--2---:R-:W-:Y:S05]  /*8c00*/  @!P0 BRA `(.L_x_168) ;  /* 0xfffffffc00f08947 */ /* 0x004fea000383ffff */
[----:B------:R-:W-:Y:S05]  /*8c10*/  BRA `(.L_x_169) ;  /* 0xffffffa000ac7947 */ /* 0x000fea000383ffff */
.L_x_52:
[----:B----4-:R-:W-:-:S07]  /*8c20*/  MOV R0, UR5 ;  /* 0x0000000500007c02 */ /* 0x010fce0008000f00 */
.L_x_170:
[----:B-1----:R1:W2:Y:S02]  /*8c30*/  SYNCS.PHASECHK.TRANS64.TRYWAIT P0, [R0+URZ], R3 ;  /* 0x00000003000075a7 */ /* 0x0022a400080011ff */
[----:B--2---:R-:W-:Y:S05]  /*8c40*/  @!P0 NANOSLEEP.SYNCS 0x989680 ;  /* 0x009896800000895d */ /* 0x004fea0003900000 */
[----:B------:R-:W2:Y:S02]  /*8c50*/  @!P0 SYNCS.PHASECHK.TRANS64 P0, [R0+URZ], R3 ;  /* 0x00000003000085a7 */ /* 0x000ea400080010ff */
[----:B--2---:R-:W-:Y:S05]  /*8c60*/  @!P0 BRA `(.L_x_170) ;  /* 0xfffffffc00f08947 */ /* 0x004fea000383ffff */
[----:B------:R-:W-:Y:S05]  /*8c70*/  BRA `(.L_x_171) ;  /* 0xffffffa000b87947 */ /* 0x000fea000383ffff */
.L_x_53:
[----:B----4-:R-:W-:-:S07]  /*8c80*/  MOV R0, UR5 ;  /* 0x0000000500007c02 */ /* 0x010fce0008000f00 */
.L_x_172:
[----:B-1----:R1:W2:Y:S02]  /*8c90*/  SYNCS.PHASECHK.TRANS64.TRYWAIT P0, [R0+URZ], R3 ;  /* 0x00000003000075a7 */ /* 0x0022a400080011ff */
[----:B--2---:R-:W-:Y:S05]  /*8ca0*/  @!P0 NANOSLEEP.SYNCS 0x989680 ;  /* 0x009896800000895d */ /* 0x004fea0003900000 */
[----:B------:R-:W2:Y:S02]  /*8cb0*/  @!P0 SYNCS.PHASECHK.TRANS64 P0, [R0+URZ], R3 ;  /* 0x00000003000085a7 */ /* 0x000ea400080010ff */
[----:B--2---:R-:W-:Y:S05]  /*8cc0*/  @!P0 BRA `(.L_x_172) ;  /* 0xfffffffc00f08947 */ /* 0x004fea000383ffff */
[----:B------:R-:W-:Y:S05]  /*8cd0*/  BRA `(.L_x_173) ;  /* 0xffffffa000c47947 */ /* 0x000fea000383ffff */
.L_x_54:
[----:B----4-:R-:W-:-:S07]  /*8ce0*/  MOV R0, UR5 ;  /* 0x0000000500007c02 */ /* 0x010fce0008000f00 */
.L_x_174:
[----:B-1----:R1:W2:Y:S02]  /*8cf0*/  SYNCS.PHASECHK.TRANS64.TRYWAIT P0, [R0+URZ], R3 ;  /* 0x00000003000075a7 */ /* 0x0022a400080011ff */
[----:B--2---:R-:W-:Y:S05]  /*8d00*/  @!P0 NANOSLEEP.SYNCS 0x989680 ;  /* 0x009896800000895d */ /* 0x004fea0003900000 */
[----:B------:R-:W2:Y:S02]  /*8d10*/  @!P0 SYNCS.PHASECHK.TRANS64 P0, [R0+URZ], R3 ;  /* 0x00000003000085a7 */ /* 0x000ea400080010ff */
[----:B--2---:R-:W-:Y:S05]  /*8d20*/  @!P0 BRA `(.L_x_174) ;  /* 0xfffffffc00f08947 */ /* 0x004fea000383ffff */
[----:B------:R-:W-:Y:S05]  /*8d30*/  BRA `(.L_x_175) ;  /* 0xffffffa000d07947 */ /* 0x000fea000383ffff */
.L_x_55:
[----:B----4-:R-:W-:-:S07]  /*8d40*/  MOV R0, UR5 ;  /* 0x0000000500007c02 */ /* 0x010fce0008000f00 */
.L_x_176:
[----:B-1----:R1:W2:Y:S02]  /*8d50*/  SYNCS.PHASECHK.TRANS64.TRYWAIT P0, [R0+URZ], R3 ;  /* 0x00000003000075a7 */ /* 0x0022a400080011ff */
[----:B--2---:R-:W-:Y:S05]  /*8d60*/  @!P0 NANOSLEEP.SYNCS 0x989680 ;  /* 0x009896800000895d */ /* 0x004fea0003900000 */
[----:B------:R-:W2:Y:S02]  /*8d70*/  @!P0 SYNCS.PHASECHK.TRANS64 P0, [R0+URZ], R3 ;  /* 0x00000003000085a7 */ /* 0x000ea400080010ff */
[----:B--2---:R-:W-:Y:S05]  /*8d80*/  @!P0 BRA `(.L_x_176) ;  /* 0xfffffffc00f08947 */ /* 0x004fea000383ffff */
[----:B------:R-:W-:Y:S05]  /*8d90*/  BRA `(.L_x_177) ;  /* 0xffffffa000dc7947 */ /* 0x000fea000383ffff */
.L_x_56:
[----:B----4-:R-:W-:-:S07]  /*8da0*/  MOV R0, UR5 ;  /* 0x0000000500007c02 */ /* 0x010fce0008000f00 */
.L_x_178:
[----:B-1----:R1:W2:Y:S02]  /*8db0*/  SYNCS.PHASECHK.TRANS64.TRYWAIT P0, [R0+URZ], R3 ;  /* 0x00000003000075a7 */ /* 0x0022a400080011ff */
[----:B--2---:R-:W-:Y:S05]  /*8dc0*/  @!P0 NANOSLEEP.SYNCS 0x989680 ;  /* 0x009896800000895d */ /* 0x004fea0003900000 */
[----:B------:R-:W2:Y:S02]  /*8dd0*/  @!P0 SYNCS.PHASECHK.TRANS64 P0, [R0+URZ], R3 ;  /* 0x00000003000085a7 */ /* 0x000ea400080010ff */
[----:B--2---:R-:W-:Y:S05]  /*8de0*/  @!P0 BRA `(.L_x_178) ;  /* 0xfffffffc00f08947 */ /* 0x004fea000383ffff */
[----:B------:R-:W-:Y:S05]  /*8df0*/  BRA `(.L_x_179) ;  /* 0xffffffa000e87947 */ /* 0x000fea000383ffff */
.L_x_57:
[----:B----4-:R-:W-:-:S07]  /*8e00*/  MOV R0, UR5 ;  /* 0x0000000500007c02 */ /* 0x010fce0008000f00 */
.L_x_180:
[----:B-1----:R1:W2:Y:S02]  /*8e10*/  SYNCS.PHASECHK.TRANS64.TRYWAIT P0, [R0+URZ], R3 ;  /* 0x00000003000075a7 */ /* 0x0022a400080011ff */
[----:B--2---:R-:W-:Y:S05]  /*8e20*/  @!P0 NANOSLEEP.SYNCS 0x989680 ;  /* 0x009896800000895d */ /* 0x004fea0003900000 */
[----:B------:R-:W2:Y:S02]  /*8e30*/  @!P0 SYNCS.PHASECHK.TRANS64 P0, [R0+URZ], R3 ;  /* 0x00000003000085a7 */ /* 0x000ea400080010ff */
[----:B--2---:R-:W-:Y:S05]  /*8e40*/  @!P0 BRA `(.L_x_180) ;  /* 0xfffffffc00f08947 */ /* 0x004fea000383ffff */
[----:B------:R-:W-:Y:S05]  /*8e50*/  BRA `(.L_x_181) ;  /* 0xffffffa000f47947 */ /* 0x000fea000383ffff */
.L_x_58:
[----:B----4-:R-:W-:-:S07]  /*8e60*/  MOV R0, UR5 ;  /* 0x0000000500007c02 */ /* 0x010fce0008000f00 */
.L_x_182:
[----:B-1----:R1:W2:Y:S02]  /*8e70*/  SYNCS.PHASECHK.TRANS64.TRYWAIT P0, [R0+URZ], R3 ;  /* 0x00000003000075a7 */ /* 0x0022a400080011ff */
[----:B--2---:R-:W-:Y:S05]  /*8e80*/  @!P0 NANOSLEEP.SYNCS 0x989680 ;  /* 0x009896800000895d */ /* 0x004fea0003900000 */
[----:B------:R-:W2:Y:S02]  /*8e90*/  @!P0 SYNCS.PHASECHK.TRANS64 P0, [R0+URZ], R3 ;  /* 0x00000003000085a7 */ /* 0x000ea400080010ff */
[----:B--2---:R-:W-:Y:S05]  /*8ea0*/  @!P0 BRA `(.L_x_182) ;  /* 0xfffffffc00f08947 */ /* 0x004fea000383ffff */
[----:B------:R-:W-:Y:S05]  /*8eb0*/  BRA `(.L_x_183) ;  /* 0xffffffa400007947 */ /* 0x000fea000383ffff */
.L_x_59:
[----:B----4-:R-:W-:-:S07]  /*8ec0*/  MOV R0, UR5 ;  /* 0x0000000500007c02 */ /* 0x010fce0008000f00 */
.L_x_184:
[----:B-1----:R1:W2:Y:S02]  /*8ed0*/  SYNCS.PHASECHK.TRANS64.TRYWAIT P0, [R0+URZ], R3 ;  /* 0x00000003000075a7 */ /* 0x0022a400080011ff */
[----:B--2---:R-:W-:Y:S05]  /*8ee0*/  @!P0 NANOSLEEP.SYNCS 0x989680 ;  /* 0x009896800000895d */ /* 0x004fea0003900000 */
[----:B------:R-:W2:Y:S02]  /*8ef0*/  @!P0 SYNCS.PHASECHK.TRANS64 P0, [R0+URZ], R3 ;  /* 0x00000003000085a7 */ /* 0x000ea400080010ff */
[----:B--2---:R-:W-:Y:S05]  /*8f00*/  @!P0 BRA `(.L_x_184) ;  /* 0xfffffffc00f08947 */ /* 0x004fea000383ffff */
[----:B------:R-:W-:Y:S05]  /*8f10*/  BRA `(.L_x_185) ;  /* 0xffffffa4000c7947 */ /* 0x000fea000383ffff */
.L_x_60:
[----:B----4-:R-:W-:-:S07]  /*8f20*/  MOV R0, UR5 ;  /* 0x0000000500007c02 */ /* 0x010fce0008000f00 */
.L_x_186:
[----:B-1----:R1:W2:Y:S02]  /*8f30*/  SYNCS.PHASECHK.TRANS64.TRYWAIT P0, [R0+URZ], R3 ;  /* 0x00000003000075a7 */ /* 0x0022a400080011ff */
[----:B--2---:R-:W-:Y:S05]  /*8f40*/  @!P0 NANOSLEEP.SYNCS 0x989680 ;  /* 0x009896800000895d */ /* 0x004fea0003900000 */
[----:B------:R-:W2:Y:S02]  /*8f50*/  @!P0 SYNCS.PHASECHK.TRANS64 P0, [R0+URZ], R3 ;  /* 0x00000003000085a7 */ /* 0x000ea400080010ff */
[----:B--2---:R-:W-:Y:S05]  /*8f60*/  @!P0 BRA `(.L_x_186) ;  /* 0xfffffffc00f08947 */ /* 0x004fea000383ffff */
[----:B------:R-:W-:Y:S05]  /*8f70*/  BRA `(.L_x_187) ;  /* 0xffffffa400187947 */ /* 0x000fea000383ffff */
.L_x_61:
[----:B----4-:R-:W-:-:S07]  /*8f80*/  MOV R0, UR5 ;  /* 0x0000000500007c02 */ /* 0x010fce0008000f00 */
.L_x_188:
[----:B-1----:R1:W2:Y:S02]  /*8f90*/  SYNCS.PHASECHK.TRANS64.TRYWAIT P0, [R0+URZ], R3 ;  /* 0x00000003000075a7 */ /* 0x0022a400080011ff */
[----:B--2---:R-:W-:Y:S05]  /*8fa0*/  @!P0 NANOSLEEP.SYNCS 0x989680 ;  /* 0x009896800000895d */ /* 0x004fea0003900000 */
[----:B------:R-:W2:Y:S02]  /*8fb0*/  @!P0 SYNCS.PHASECHK.TRANS64 P0, [R0+URZ], R3 ;  /* 0x00000003000085a7 */ /* 0x000ea400080010ff */
[----:B--2---:R-:W-:Y:S05]  /*8fc0*/  @!P0 BRA `(.L_x_188) ;  /* 0xfffffffc00f08947 */ /* 0x004fea000383ffff */
[----:B------:R-:W-:Y:S05]  /*8fd0*/  BRA `(.L_x_189) ;  /* 0xffffffa400247947 */ /* 0x000fea000383ffff */
.L_x_62:
[----:B----4-:R-:W-:-:S07]  /*8fe0*/  MOV R0, UR5 ;  /* 0x0000000500007c02 */ /* 0x010fce0008000f00 */
.L_x_190:
[----:B-1----:R1:W2:Y:S02]  /*8ff0*/  SYNCS.PHASECHK.TRANS64.TRYWAIT P0, [R0+URZ], R3 ;  /* 0x00000003000075a7 */ /* 0x0022a400080011ff */
[----:B--2---:R-:W-:Y:S05]  /*9000*/  @!P0 NANOSLEEP.SYNCS 0x989680 ;  /* 0x009896800000895d */ /* 0x004fea0003900000 */
[----:B------:R-:W2:Y:S02]  /*9010*/  @!P0 SYNCS.PHASECHK.TRANS64 P0, [R0+URZ], R3 ;  /* 0x00000003000085a7 */ /* 0x000ea400080010ff */
[----:B--2---:R-:W-:Y:S05]  /*9020*/  @!P0 BRA `(.L_x_190) ;  /* 0xfffffffc00f08947 */ /* 0x004fea000383ffff */
[----:B------:R-:W-:Y:S05]  /*9030*/  BRA `(.L_x_191) ;  /* 0xffffffa400307947 */ /* 0x000fea000383ffff */
.L_x_63:
[----:B----4-:R-:W-:-:S07]  /*9040*/  MOV R0, UR5 ;  /* 0x0000000500007c02 */ /* 0x010fce0008000f00 */
.L_x_192:
[----:B-1----:R1:W2:Y:S02]  /*9050*/  SYNCS.PHASECHK.TRANS64.TRYWAIT P0, [R0+URZ], R3 ;  /* 0x00000003000075a7 */ /* 0x0022a400080011ff */
[----:B--2---:R-:W-:Y:S05]  /*9060*/  @!P0 NANOSLEEP.SYNCS 0x989680 ;  /* 0x009896800000895d */ /* 0x004fea0003900000 */
[----:B------:R-:W2:Y:S02]  /*9070*/  @!P0 SYNCS.PHASECHK.TRANS64 P0, [R0+URZ], R3 ;  /* 0x00000003000085a7 */ /* 0x000ea400080010ff */
[----:B--2---:R-:W-:Y:S05]  /*9080*/  @!P0 BRA `(.L_x_192) ;  /* 0xfffffffc00f08947 */ /* 0x004fea000383ffff */
[----:B------:R-:W-:Y:S05]  /*9090*/  BRA `(.L_x_193) ;  /* 0xffffffa4003c7947 */ /* 0x000fea000383ffff */
.L_x_64:
[----:B----4-:R-:W-:-:S07]  /*90a0*/  MOV R0, UR5 ;  /* 0x0000000500007c02 */ /* 0x010fce0008000f00 */
.L_x_194:
[----:B-1----:R1:W2:Y:S02]  /*90b0*/  SYNCS.PHASECHK.TRANS64.TRYWAIT P0, [R0+URZ], R3 ;  /* 0x00000003000075a7 */ /* 0x0022a400080011ff */
[----:B--2---:R-:W-:Y:S05]  /*90c0*/  @!P0 NANOSLEEP.SYNCS 0x989680 ;  /* 0x009896800000895d */ /* 0x004fea0003900000 */
[----:B------:R-:W2:Y:S02]  /*90d0*/  @!P0 SYNCS.PHASECHK.TRANS64 P0, [R0+URZ], R3 ;  /* 0x00000003000085a7 */ /* 0x000ea400080010ff */
[----:B--2---:R-:W-:Y:S05]  /*90e0*/  @!P0 BRA `(.L_x_194) ;  /* 0xfffffffc00f08947 */ /* 0x004fea000383ffff */
[----:B------:R-:W-:Y:S05]  /*90f0*/  BRA `(.L_x_195) ;  /* 0xffffffa400487947 */ /* 0x000fea000383ffff */
.L_x_65:
[----:B----4-:R-:W-:-:S07]  /*9100*/  MOV R0, UR5 ;  /* 0x0000000500007c02 */ /* 0x010fce0008000f00 */
.L_x_196:
[----:B-1----:R1:W2:Y:S02]  /*9110*/  SYNCS.PHASECHK.TRANS64.TRYWAIT P0, [R0+URZ], R3 ;  /* 0x00000003000075a7 */ /* 0x0022a400080011ff */
[----:B--2---:R-:W-:Y:S05]  /*9120*/  @!P0 NANOSLEEP.SYNCS 0x989680 ;  /* 0x009896800000895d */ /* 0x004fea0003900000 */
[----:B------:R-:W2:Y:S02]  /*9130*/  @!P0 SYNCS.PHASECHK.TRANS64 P0, [R0+URZ], R3 ;  /* 0x00000003000085a7 */ /* 0x000ea400080010ff */
[----:B--2---:R-:W-:Y:S05]  /*9140*/  @!P0 BRA `(.L_x_196) ;  /* 0xfffffffc00f08947 */ /* 0x004fea000383ffff */
[----:B------:R-:W-:Y:S05]  /*9150*/  BRA `(.L_x_197) ;  /* 0xffffffa400547947 */ /* 0x000fea000383ffff */
.L_x_66:
[----:B----4-:R-:W-:-:S07]  /*9160*/  MOV R0, UR5 ;  /* 0x0000000500007c02 */ /* 0x010fce0008000f00 */
.L_x_198:
[----:B-1----:R1:W2:Y:S02]  /*9170*/  SYNCS.PHASECHK.TRANS64.TRYWAIT P0, [R0+URZ], R3 ;  /* 0x00000003000075a7 */ /* 0x0022a400080011ff */
[----:B--2---:R-:W-:Y:S05]  /*9180*/  @!P0 NANOSLEEP.SYNCS 0x989680 ;  /* 0x009896800000895d */ /* 0x004fea0003900000 */
[----:B------:R-:W2:Y:S02]  /*9190*/  @!P0 SYNCS.PHASECHK.TRANS64 P0, [R0+URZ], R3 ;  /* 0x00000003000085a7 */ /* 0x000ea400080010ff */
[----:B--2---:R-:W-:Y:S05]  /*91a0*/  @!P0 BRA `(.L_x_198) ;  /* 0xfffffffc00f08947 */ /* 0x004fea000383ffff */
[----:B------:R-:W-:Y:S05]  /*91b0*/  BRA `(.L_x_199) ;  /* 0xffffffa400607947 */ /* 0x000fea000383ffff */
.L_x_67:
[----:B----4-:R-:W-:-:S07]  /*91c0*/  MOV R0, UR5 ;  /* 0x0000000500007c02 */ /* 0x010fce0008000f00 */
.L_x_200:
[----:B-1----:R1:W2:Y:S02]  /*91d0*/  SYNCS.PHASECHK.TRANS64.TRYWAIT P0, [R0+URZ], R3 ;  /* 0x00000003000075a7 */ /* 0x0022a400080011ff */
[----:B--2---:R-:W-:Y:S05]  /*91e0*/  @!P0 NANOSLEEP.SYNCS 0x989680 ;  /* 0x009896800000895d */ /* 0x004fea0003900000 */
[----:B------:R-:W2:Y:S02]  /*91f0*/  @!P0 SYNCS.PHASECHK.TRANS64 P0, [R0+URZ], R3 ;  /* 0x00000003000085a7 */ /* 0x000ea400080010ff */
[----:B--2---:R-:W-:Y:S05]  /*9200*/  @!P0 BRA `(.L_x_200) ;  /* 0xfffffffc00f08947 */ /* 0x004fea000383ffff */
[----:B------:R-:W-:Y:S05]  /*9210*/  BRA `(.L_x_201) ;  /* 0xffffffa4006c7947 */ /* 0x000fea000383ffff */
.L_x_68:
[----:B----4-:R-:W-:-:S07]  /*9220*/  MOV R0, UR5 ;  /* 0x0000000500007c02 */ /* 0x010fce0008000f00 */
.L_x_202:
[----:B-1----:R1:W2:Y:S02]  /*9230*/  SYNCS.PHASECHK.TRANS64.TRYWAIT P0, [R0+URZ], R3 ;  /* 0x00000003000075a7 */ /* 0x0022a400080011ff */
[----:B--2---:R-:W-:Y:S05]  /*9240*/  @!P0 NANOSLEEP.SYNCS 0x989680 ;  /* 0x009896800000895d */ /* 0x004fea0003900000 */
[----:B------:R-:W2:Y:S02]  /*9250*/  @!P0 SYNCS.PHASECHK.TRANS64 P0, [R0+URZ], R3 ;  /* 0x00000003000085a7 */ /* 0x000ea400080010ff */
[----:B--2---:R-:W-:Y:S05]  /*9260*/  @!P0 BRA `(.L_x_202) ;  /* 0xfffffffc00f08947 */ /* 0x004fea000383ffff */
[----:B------:R-:W-:Y:S05]  /*9270*/  BRA `(.L_x_203) ;  /* 0xffffffa400787947 */ /* 0x000fea000383ffff */
.L_x_69:
[----:B----4-:R-:W-:-:S07]  /*9280*/  MOV R0, UR5 ;  /* 0x0000000500007c02 */ /* 0x010fce0008000f00 */
.L_x_204:
[----:B-1----:R1:W2:Y:S02]  /*9290*/  SYNCS.PHASECHK.TRANS64.TRYWAIT P0, [R0+URZ], R3 ;  /* 0x00000003000075a7 */ /* 0x0022a400080011ff */
[----:B--2---:R-:W-:Y:S05]  /*92a0*/  @!P0 NANOSLEEP.SYNCS 0x989680 ;  /* 0x009896800000895d */ /* 0x004fea0003900000 */
[----:B------:R-:W2:Y:S02]  /*92b0*/  @!P0 SYNCS.PHASECHK.TRANS64 P0, [R0+URZ], R3 ;  /* 0x00000003000085a7 */ /* 0x000ea400080010ff */
[----:B--2---:R-:W-:Y:S05]  /*92c0*/  @!P0 BRA `(.L_x_204) ;  /* 0xfffffffc00f08947 */ /* 0x004fea000383ffff */
[----:B------:R-:W-:Y:S05]  /*92d0*/  BRA `(.L_x_205) ;  /* 0xffffffa400847947 */ /* 0x000fea000383ffff */
.L_x_72:
[----:B-1----:R1:W2:Y:S02]  /*92e0*/  SYNCS.PHASECHK.TRANS64.TRYWAIT P0, [R0+URZ+0x2b0], R5 ;  /* 0x0002b005000075a7 */ /* 0x0022a400080011ff */
[----:B--2---:R-:W-:Y:S05]  /*92f0*/  @!P0 NANOSLEEP.SYNCS 0x989680 ;  /* 0x009896800000895d */ /* 0x004fea0003900000 */
[----:B------:R-:W2:Y:S02]  /*9300*/  @!P0 SYNCS.PHASECHK.TRANS64 P0, [R0+URZ+0x2b0], R5 ;  /* 0x0002b005000085a7 */ /* 0x000ea400080010ff */
[----:B--2---:R-:W-:Y:S05]  /*9310*/  @!P0 BRA `(.L_x_72) ;  /* 0xfffffffc00f08947 */ /* 0x004fea000383ffff */
[----:B------:R-:W-:Y:S05]  /*9320*/  BRA `(.L_x_206) ;  /* 0xffffffa400e07947 */ /* 0x000fea000383ffff */
.L_x_73:
[----:B------:R-:W-:-:S07]  /*9330*/  MOV R0, UR5 ;  /* 0x0000000500007c02 */ /* 0x000fce0008000f00 */
.L_x_207:
[----:B-1----:R1:W2:Y:S02]  /*9340*/  SYNCS.PHASECHK.TRANS64.TRYWAIT P0, [R0+URZ+0x260], R5 ;  /* 0x00026005000075a7 */ /* 0x0022a400080011ff */
[----:B--2---:R-:W-:Y:S05]  /*9350*/  @!P0 NANOSLEEP.SYNCS 0x989680 ;  /* 0x009896800000895d */ /* 0x004fea0003900000 */
[----:B------:R-:W2:Y:S02]  /*9360*/  @!P0 SYNCS.PHASECHK.TRANS64 P0, [R0+URZ+0x260], R5 ;  /* 0x00026005000085a7 */ /* 0x000ea400080010ff */
[----:B--2---:R-:W-:Y:S05]  /*9370*/  @!P0 BRA `(.L_x_207) ;  /* 0xfffffffc00f08947 */ /* 0x004fea000383ffff */
[----:B------:R-:W-:Y:S05]  /*9380*/  BRA `(.L_x_208) ;  /* 0xffffffa400f07947 */ /* 0x000fea000383ffff */
.L_x_74:
[----:B-1----:R1:W2:Y:S02]  /*9390*/  SYNCS.PHASECHK.TRANS64.TRYWAIT P1, [R0+URZ+0x250], R5 ;  /* 0x00025005000075a7 */ /* 0x0022a400080211ff */
[----:B--2---:R-:W-:Y:S05]  /*93a0*/  @!P1 NANOSLEEP.SYNCS 0x989680 ;  /* 0x009896800000995d */ /* 0x004fea0003900000 */
[----:B------:R-:W2:Y:S02]  /*93b0*/  @!P1 SYNCS.PHASECHK.TRANS64 P1, [R0+URZ+0x250], R5 ;  /* 0x00025005000095a7 */ /* 0x000ea400080210ff */
[----:B--2---:R-:W-:Y:S05]  /*93c0*/  @!P1 BRA `(.L_x_74) ;  /* 0xfffffffc00f09947 */ /* 0x004fea000383ffff */
[----:B------:R-:W-:Y:S05]  /*93d0*/  BRA `(.L_x_209) ;  /* 0xffffffa800207947 */ /* 0x000fea000383ffff */
.L_x_77:
[----:B------:R-:W-:-:S07]  /*93e0*/  MOV R0, UR5 ;  /* 0x0000000500007c02 */ /* 0x000fce0008000f00 */
.L_x_210:
[----:B-1----:R1:W2:Y:S02]  /*93f0*/  SYNCS.PHASECHK.TRANS64.TRYWAIT P0, [R0+URZ+0x260], R3 ;  /* 0x00026003000075a7 */ /* 0x0022a400080011ff */
[----:B--2---:R-:W-:Y:S05]  /*9400*/  @!P0 NANOSLEEP.SYNCS 0x989680 ;  /* 0x009896800000895d */ /* 0x004fea0003900000 */
[----:B------:R-:W2:Y:S02]  /*9410*/  @!P0 SYNCS.PHASECHK.TRANS64 P0, [R0+URZ+0x260], R3 ;  /* 0x00026003000085a7 */ /* 0x000ea400080010ff */
[----:B--2---:R-:W-:Y:S05]  /*9420*/  @!P0 BRA `(.L_x_210) ;  /* 0xfffffffc00f08947 */ /* 0x004fea000383ffff */
[----:B------:R-:W-:Y:S05]  /*9430*/  BRA `(.L_x_76) ;  /* 0xffffffa800747947 */ /* 0x000fea000383ffff */
.L_x_84:
[----:B-1----:R1:W2:Y:S02]  /*9440*/  SYNCS.PHASECHK.TRANS64.TRYWAIT P1, [R0+URZ+0x250], R5 ;  /* 0x00025005000075a7 */ /* 0x0022a400080211ff */
[----:B--2---:R-:W-:Y:S05]  /*9450*/  @!P1 NANOSLEEP.SYNCS 0x989680 ;  /* 0x009896800000995d */ /* 0x004fea0003900000 */
[----:B------:R-:W2:Y:S02]  /*9460*/  @!P1 SYNCS.PHASECHK.TRANS64 P1, [R0+URZ+0x250], R5 ;  /* 0x00025005000095a7 */ /* 0x000ea400080210ff */
[----:B--2---:R-:W-:Y:S05]  /*9470*/  @!P1 BRA `(.L_x_84) ;  /* 0xfffffffc00f09947 */ /* 0x004fea000383ffff */
[----:B------:R-:W-:Y:S05]  /*9480*/  BRA `(.L_x_211) ;  /* 0xffffffac00cc7947 */ /* 0x000fea000383ffff */
.L_x_85:
[----:B------:R-:W-:-:S07]  /*9490*/  MOV R3, UR9 ;  /* 0x0000000900037c02 */ /* 0x000fce0008000f00 */
.L_x_212:
[----:B-1----:R1:W2:Y:S02]  /*94a0*/  SYNCS.PHASECHK.TRANS64.TRYWAIT P0, [R3+URZ+0x290], R0 ;  /* 0x00029000030075a7 */ /* 0x0022a400080011ff */
[----:B--2---:R-:W-:Y:S05]  /*94b0*/  @!P0 NANOSLEEP.SYNCS 0x989680 ;  /* 0x009896800000895d */ /* 0x004fea0003900000 */
[----:B------:R-:W2:Y:S02]  /*94c0*/  @!P0 SYNCS.PHASECHK.TRANS64 P0, [R3+URZ+0x290], R0 ;  /* 0x00029000030085a7 */ /* 0x000ea400080010ff */
[----:B--2---:R-:W-:Y:S05]  /*94d0*/  @!P0 BRA `(.L_x_212) ;  /* 0xfffffffc00f08947 */ /* 0x004fea000383ffff */
[----:B------:R-:W-:Y:S05]  /*94e0*/  BRA `(.L_x_213) ;  /* 0xffffffb000007947 */ /* 0x000fea000383ffff */
.L_x_88:
[----:B------:R-:W-:Y:S07]  /*94f0*/  MOV R0, UR7 ;  /* 0x0000000700007c02 */ /* 0x000fee0008000f00 */
.L_x_214:
[----:B-1----:R1:W2:Y:S02]  /*9500*/  SYNCS.PHASECHK.TRANS64.TRYWAIT P0, [R0+URZ], R3 ;  /* 0x00000003000075a7 */ /* 0x0022a400080011ff */
[----:B--2---:R-:W-:Y:S05]  /*9510*/  @!P0 NANOSLEEP.SYNCS 0x989680 ;  /* 0x009896800000895d */ /* 0x004fea0003900000 */
[----:B------:R-:W2:Y:S02]  /*9520*/  @!P0 SYNCS.PHASECHK.TRANS64 P0, [R0+URZ], R3 ;  /* 0x00000003000085a7 */ /* 0x000ea400080010ff */
[----:B--2---:R-:W-:Y:S05]  /*9530*/  @!P0 BRA `(.L_x_214) ;  /* 0xfffffffc00f08947 */ /* 0x004fea000383ffff */
[----:B------:R-:W-:Y:S05]  /*9540*/  BRA `(.L_x_87) ;  /* 0xffffffb000387947 */ /* 0x000fea000383ffff */
.L_x_91:
[----:B------:R-:W-:-:S07]  /*9550*/  MOV R0, UR5 ;  /* 0x0000000500007c02 */ /* 0x000fce0008000f00 */
.L_x_215:
[----:B--2---:R2:W3:Y:S02]  /*9560*/  SYNCS.PHASECHK.TRANS64.TRYWAIT P0, [R0+URZ], R3 ;  /* 0x00000003000075a7 */ /* 0x0044e400080011ff */
[----:B---3--:R-:W-:Y:S05]  /*9570*/  @!P0 NANOSLEEP.SYNCS 0x989680 ;  /* 0x009896800000895d */ /* 0x008fea0003900000 */
[----:B------:R-:W3:Y:S02]  /*9580*/  @!P0 SYNCS.PHASECHK.TRANS64 P0, [R0+URZ], R3 ;  /* 0x00000003000085a7 */ /* 0x000ee400080010ff */
[----:B---3--:R-:W-:Y:S05]  /*9590*/  @!P0 BRA `(.L_x_215) ;  /* 0xfffffffc00f08947 */ /* 0x008fea000383ffff */
[----:B------:R-:W-:Y:S05]  /*95a0*/  BRA `(.L_x_216) ;  /* 0xffffffb000d87947 */ /* 0x000fea000383ffff */
.L_x_92:
[----:B------:R-:W-:-:S07]  /*95b0*/  MOV R0, UR5 ;  /* 0x0000000500007c02 */ /* 0x000fce0008000f00 */
.L_x_217:
[----:B--2---:R2:W3:Y:S02]  /*95c0*/  SYNCS.PHASECHK.TRANS64.TRYWAIT P0, [R0+URZ], R3 ;  /* 0x00000003000075a7 */ /* 0x0044e400080011ff */
[----:B---3--:R-:W-:Y:S05]  /*95d0*/  @!P0 NANOSLEEP.SYNCS 0x989680 ;  /* 0x009896800000895d */ /* 0x008fea0003900000 */
[----:B------:R-:W3:Y:S02]  /*95e0*/  @!P0 SYNCS.PHASECHK.TRANS64 P0, [R0+URZ], R3 ;  /* 0x00000003000085a7 */ /* 0x000ee400080010ff */
[----:B---3--:R-:W-:Y:S05]  /*95f0*/  @!P0 BRA `(.L_x_217) ;  /* 0xfffffffc00f08947 */ /* 0x008fea000383ffff */
[----:B------:R-:W-:Y:S05]  /*9600*/  BRA `(.L_x_218) ;  /* 0xffffffb000e47947 */ /* 0x000fea000383ffff */
.L_x_93:
[----:B------:R-:W-:-:S07]  /*9610*/  MOV R0, UR5 ;  /* 0x0000000500007c02 */ /* 0x000fce0008000f00 */
.L_x_219:
[----:B--2---:R2:W3:Y:S02]  /*9620*/  SYNCS.PHASECHK.TRANS64.TRYWAIT P0, [R0+URZ], R3 ;  /* 0x00000003000075a7 */ /* 0x0044e400080011ff */
[----:B---3--:R-:W-:Y:S05]  /*9630*/  @!P0 NANOSLEEP.SYNCS 0x989680 ;  /* 0x009896800000895d */ /* 0x008fea0003900000 */
[----:B------:R-:W3:Y:S02]  /*9640*/  @!P0 SYNCS.PHASECHK.TRANS64 P0, [R0+URZ], R3 ;  /* 0x00000003000085a7 */ /* 0x000ee400080010ff */
[----:B---3--:R-:W-:Y:S05]  /*9650*/  @!P0 BRA `(.L_x_219) ;  /* 0xfffffffc00f08947 */ /* 0x008fea000383ffff */
[----:B------:R-:W-:Y:S05]  /*9660*/  BRA `(.L_x_220) ;  /* 0xffffffb000f07947 */ /* 0x000fea000383ffff */
.L_x_94:
[----:B------:R-:W-:-:S07]  /*9670*/  MOV R0, UR7 ;  /* 0x0000000700007c02 */ /* 0x000fce0008000f00 */
.L_x_221:
[----:B--2---:R2:W3:Y:S02]  /*9680*/  SYNCS.PHASECHK.TRANS64.TRYWAIT P0, [R0+URZ], R3 ;  /* 0x00000003000075a7 */ /* 0x0044e400080011ff */
[----:B---3--:R-:W-:Y:S05]  /*9690*/  @!P0 NANOSLEEP.SYNCS 0x989680 ;  /* 0x009896800000895d */ /* 0x008fea0003900000 */
[----:B------:R-:W3:Y:S02]  /*96a0*/  @!P0 SYNCS.PHASECHK.TRANS64 P0, [R0+URZ], R3 ;  /* 0x00000003000085a7 */ /* 0x000ee400080010ff */
[----:B---3--:R-:W-:Y:S05]  /*96b0*/  @!P0 BRA `(.L_x_221) ;  /* 0xfffffffc00f08947 */ /* 0x008fea000383ffff */
[----:B------:R-:W-:Y:S05]  /*96c0*/  BRA `(.L_x_222) ;  /* 0xffffffb000fc7947 */ /* 0x000fea000383ffff */
.L_x_99:
[----:B--2---:R2:W3:Y:S02]  /*96d0*/  SYNCS.PHASECHK.TRANS64.TRYWAIT P0, [R0+URZ+0x250], R3 ;  /* 0x00025003000075a7 */ /* 0x0044e400080011ff */
[----:B---3--:R-:W-:Y:S05]  /*96e0*/  @!P0 NANOSLEEP.SYNCS 0x989680 ;  /* 0x009896800000895d */ /* 0x008fea0003900000 */
[----:B------:R-:W3:Y:S02]  /*96f0*/  @!P0 SYNCS.PHASECHK.TRANS64 P0, [R0+URZ+0x250], R3 ;  /* 0x00025003000085a7 */ /* 0x000ee400080010ff */
[----:B---3--:R-:W-:Y:S05]  /*9700*/  @!P0 BRA `(.L_x_99) ;  /* 0xfffffffc00f08947 */ /* 0x008fea000383ffff */
[----:B------:R-:W-:Y:S05]  /*9710*/  BRA `(.L_x_223) ;  /* 0xffffffb800007947 */ /* 0x000fea000383ffff */
.L_x_102:
[----:B------:R-:W-:Y:S07]  /*9720*/  MOV R0, UR7 ;  /* 0x0000000700007c02 */ /* 0x000fee0008000f00 */
.L_x_224:
[----:B--2---:R2:W3:Y:S02]  /*9730*/  SYNCS.PHASECHK.TRANS64.TRYWAIT P0, [R0+URZ+0x248], R3 ;  /* 0x00024803000075a7 */ /* 0x0044e400080011ff */
[----:B---3--:R-:W-:Y:S05]  /*9740*/  @!P0 NANOSLEEP.SYNCS 0x989680 ;  /* 0x009896800000895d */ /* 0x008fea0003900000 */
[----:B------:R-:W3:Y:S02]  /*9750*/  @!P0 SYNCS.PHASECHK.TRANS64 P0, [R0+URZ+0x248], R3 ;  /* 0x00024803000085a7 */ /* 0x000ee400080010ff */
[----:B---3--:R-:W-:Y:S05]  /*9760*/  @!P0 BRA `(.L_x_224) ;  /* 0xfffffffc00f08947 */ /* 0x008fea000383ffff */
[----:B------:R-:W-:Y:S05]  /*9770*/  BRA `(.L_x_101) ;  /* 0xffffffb800e07947 */ /* 0x000fea000383ffff */
.L_x_105:
[----:B--2---:R-:W-:Y:S07]  /*9780*/  MOV R3, UR7 ;  /* 0x0000000700037c02 */ /* 0x004fee0008000f00 */
.L_x_225:
[----:B-1----:R1:W2:Y:S02]  /*9790*/  SYNCS.PHASECHK.TRANS64.TRYWAIT P0, [R3+URZ+0x230], R12 ;  /* 0x0002300c030075a7 */ /* 0x0022a400080011ff */
[----:B--2---:R-:W-:Y:S05]  /*97a0*/  @!P0 NANOSLEEP.SYNCS 0x989680 ;  /* 0x009896800000895d */ /* 0x004fea0003900000 */
[----:B------:R-:W2:Y:S02]  /*97b0*/  @!P0 SYNCS.PHASECHK.TRANS64 P0, [R3+URZ+0x230], R12 ;  /* 0x0002300c030085a7 */ /* 0x000ea400080010ff */
[----:B--2---:R-:W-:Y:S05]  /*97c0*/  @!P0 BRA `(.L_x_225) ;  /* 0xfffffffc00f08947 */ /* 0x004fea000383ffff */
[----:B------:R-:W-:Y:S05]  /*97d0*/  BRA `(.L_x_226) ;  /* 0xffffffbc00587947 */ /* 0x000fea000383ffff */
.L_x_106:
[----:B------:R-:W-:Y:S07]  /*97e0*/  MOV R3, UR7 ;  /* 0x0000000700037c02 */ /* 0x000fee0008000f00 */
.L_x_227:
[----:B-1----:R1:W2:Y:S02]  /*97f0*/  SYNCS.PHASECHK.TRANS64.TRYWAIT P0, [R3+URZ+0x238], R12 ;  /* 0x0002380c030075a7 */ /* 0x0022a400080011ff */
[----:B--2---:R-:W-:Y:S05]  /*9800*/  @!P0 NANOSLEEP.SYNCS 0x989680 ;  /* 0x009896800000895d */ /* 0x004fea0003900000 */
[----:B------:R-:W2:Y:S02]  /*9810*/  @!P0 SYNCS.PHASECHK.TRANS64 P0, [R3+URZ+0x238], R12 ;  /* 0x0002380c030085a7 */ /* 0x000ea400080010ff */
[----:B--2---:R-:W-:Y:S05]  /*9820*/  @!P0 BRA `(.L_x_227) ;  /* 0xfffffffc00f08947 */ /* 0x004fea000383ffff */
[----:B------:R-:W-:Y:S05]  /*9830*/  BRA `(.L_x_228) ;  /* 0xffffffbc00d87947 */ /* 0x000fea000383ffff */
.L_x_108:
[----:B------:R-:W-:-:S07]  /*9840*/  MOV R0, UR7 ;  /* 0x0000000700007c02 */ /* 0x000fce0008000f00 */
.L_x_229:
[----:B-1----:R1:W3:Y:S02]  /*9850*/  SYNCS.PHASECHK.TRANS64.TRYWAIT P0, [R0+URZ+0x230], R3 ;  /* 0x00023003000075a7 */ /* 0x0022e400080011ff */
[----:B---3--:R-:W-:Y:S05]  /*9860*/  @!P0 NANOSLEEP.SYNCS 0x989680 ;  /* 0x009896800000895d */ /* 0x008fea0003900000 */
[----:B------:R-:W3:Y:S02]  /*9870*/  @!P0 SYNCS.PHASECHK.TRANS64 P0, [R0+URZ+0x230], R3 ;  /* 0x00023003000085a7 */ /* 0x000ee400080010ff */
[----:B---3--:R-:W-:Y:S05]  /*9880*/  @!P0 BRA `(.L_x_229) ;  /* 0xfffffffc00f08947 */ /* 0x008fea000383ffff */
[----:B------:R-:W-:Y:S05]  /*9890*/  BRA `(.L_x_230) ;  /* 0xffffffc000487947 */ /* 0x000fea000383ffff */
.L_x_110:
[----:B--2---:R2:W4:Y:S02]  /*98a0*/  SYNCS.PHASECHK.TRANS64.TRYWAIT P0, [R0+URZ+0x250], R3 ;  /* 0x00025003000075a7 */ /* 0x00452400080011ff */
[----:B----4-:R-:W-:Y:S05]  /*98b0*/  @!P0 NANOSLEEP.SYNCS 0x989680 ;  /* 0x009896800000895d */ /* 0x010fea0003900000 */
[----:B------:R-:W4:Y:S02]  /*98c0*/  @!P0 SYNCS.PHASECHK.TRANS64 P0, [R0+URZ+0x250], R3 ;  /* 0x00025003000085a7 */ /* 0x000f2400080010ff */
[----:B----4-:R-:W-:Y:S05]  /*98d0*/  @!P0 BRA `(.L_x_110) ;  /* 0xfffffffc00f08947 */ /* 0x010fea000383ffff */
[----:B------:R-:W-:Y:S05]  /*98e0*/  BRA `(.L_x_231) ;  /* 0xffffffc400147947 */ /* 0x000fea000383ffff */
.L_x_121:
[----:B-1----:R1:W3:Y:S02]  /*98f0*/  SYNCS.PHASECHK.TRANS64.TRYWAIT P1, [R0+URZ+0x220], R3 ;  /* 0x00022003000075a7 */ /* 0x0022e400080211ff */
[----:B---3--:R-:W-:Y:S05]  /*9900*/  @!P1 NANOSLEEP.SYNCS 0x989680 ;  /* 0x009896800000995d */ /* 0x008fea0003900000 */
[----:B------:R-:W3:Y:S02]  /*9910*/  @!P1 SYNCS.PHASECHK.TRANS64 P1, [R0+URZ+0x220], R3 ;  /* 0x00022003000095a7 */ /* 0x000ee400080210ff */
[----:B---3--:R-:W-:Y:S05]  /*9920*/  @!P1 BRA `(.L_x_121) ;  /* 0xfffffffc00f09947 */ /* 0x008fea000383ffff */
[----:B------:R-:W-:Y:S05]  /*9930*/  BRA `(.L_x_120) ;  /* 0xffffffd0002c7947 */ /* 0x000fea000383ffff */
.L_x_123:
[----:B-1----:R1:W4:Y:S02]  /*9940*/  SYNCS.PHASECHK.TRANS64.TRYWAIT P0, [R113+URZ+0x270], R2 ;  /* 0x00027002710075a7 */ /* 0x00232400080011ff */
[----:B----4-:R-:W-:Y:S05]  /*9950*/  @!P0 NANOSLEEP.SYNCS 0x989680 ;  /* 0x009896800000895d */ /* 0x010fea0003900000 */
[----:B------:R-:W4:Y:S02]  /*9960*/  @!P0 SYNCS.PHASECHK.TRANS64 P0, [R113+URZ+0x270], R2 ;  /* 0x00027002710085a7 */ /* 0x000f2400080010ff */
[----:B----4-:R-:W-:Y:S05]  /*9970*/  @!P0 BRA `(.L_x_123) ;  /* 0xfffffffc00f08947 */ /* 0x010fea000383ffff */
[----:B------:R-:W-:Y:S05]  /*9980*/  BRA `(.L_x_122) ;  /* 0xffffffd000807947 */ /* 0x000fea000383ffff */
.L_x_131:
[----:B--2---:R2:W3:Y:S02]  /*9990*/  SYNCS.PHASECHK.TRANS64.TRYWAIT P0, [R32+URZ+0x220], R3 ;  /* 0x00022003200075a7 */ /* 0x0044e400080011ff */
[----:B---3--:R-:W-:Y:S05]  /*99a0*/  @!P0 NANOSLEEP.SYNCS 0x989680 ;  /* 0x009896800000895d */ /* 0x008fea0003900000 */
[----:B------:R-:W3:Y:S02]  /*99b0*/  @!P0 SYNCS.PHASECHK.TRANS64 P0, [R32+URZ+0x220], R3 ;  /* 0x00022003200085a7 */ /* 0x000ee400080010ff */
[----:B---3--:R-:W-:Y:S05]  /*99c0*/  @!P0 BRA `(.L_x_131) ;  /* 0xfffffffc00f08947 */ /* 0x008fea000383ffff */
[----:B------:R-:W-:Y:S05]  /*99d0*/  BRA `(.L_x_130) ;  /* 0xffffffdc00707947 */ /* 0x000fea000383ffff */
        .weak           $__internal_0_$__cuda_sm10x_tcgen05_guardrail_trap_col_being_dealloced_not_returned_by_alloc
        .type           $__internal_0_$__cuda_sm10x_tcgen05_guardrail_trap_col_being_dealloced_not_returned_by_alloc,@function
        .size           $__internal_0_$__cuda_sm10x_tcgen05_guardrail_trap_col_being_dealloced_not_returned_by_alloc,($__internal_1_$__cuda_sm10x_tcgen05_guardrail_trap_phase_invalid_during_alloc - $__internal_0_$__cuda_sm10x_tcgen05_guardrail_trap_col_being_dealloced_not_returned_by_alloc)
$__internal_0_$__cuda_sm10x_tcgen05_guardrail_trap_col_being_dealloced_not_returned_by_alloc:
[----:B------:R-:W-:Y:S05]  /*99e0*/  BPT.TRAP 0x1 ;  /* 0x000000040000795c */ /* 0x000fea0000300000 */
[----:B------:R-:W-:-:S04]  /*99f0*/  HFMA2 R3, -RZ, RZ, 0, 0 ;  /* 0x00000000ff037431 */ /* 0x000fc800000001ff */
[----:B------:R-:W-:Y:S05]  /*9a00*/  RET.REL.NODEC R2 `(_ZN7cutlass13device_kernelINS_4gemm6kernel13GemmUniversalIN4cute5tupleIJiiiiEEENS1_10collective13CollectiveMmaINS1_35MainloopSm100TmaUmmaWarpSpecializedILi34ELi2ELi4ENS5_IJNS4_1CILi1EEESB_SB_EEEEENS5_IJNSA_ILi64EEENSA_ILi128EEENSA_ILi32EEEEEENS_12float_e5m2_tENS5_IJlSB_lEEENS_12float_e4m3_tESJ_NS4_8TiledMMAINS4_8MMA_AtomIJNS4_10MMA_TraitsINS4_19SM100_MMA_F8F6F4_SSEJSI_SK_fSE_SF_NS4_17integral_constantINS4_4UMMA5MajorELSR_0EEESS_NSP_INSQ_7ScaleInELST_0EEESU_EEEEEENS4_6LayoutISC_NS5_IJNSA_ILi0EEESY_SY_EEEEENS5_IJNS4_10UnderscoreES11_S11_EEEEENS4_13SM90_TMA_LOADENS4_14ComposedLayoutINS4_7SwizzleILi1ELi4ELi3EEENS4_18smem_ptr_flag_bitsILi8EEENSX_INS5_IJNSA_ILi8EEESG_EEENS5_IJSG_SB_EEEEEEEvNS4_8identityES14_S1E_vS1F_EENS_8epilogue10collective18CollectiveEpilogueINS1H_23Sm100TmaWarpSpecializedILi2ELi2ELi32ELb0ELb0EEEJSH_NS5_IJNSX_ISE_SB_EES1M_EEESI_SJ_SI_SJ_NS1H_6fusion15FusionCallbacksIS1L_NS1O_17LinearCombinationISI_fSI_fLNS_15FloatRoundStyleE2EEESH_S1N_JEEENS4_5SM1004TMEM4LOAD26SM100_TMEM_LOAD_16dp32b32xES14_NS15_INS16_ILi2ELi4ELi3EEES19_NSX_INS5_IJS1A_SE_EEENS5_IJSE_SB_EEEEEEENS4_39AutoVectorizingCopyWithAssumedAlignmentILi128EEENS4_14SM90_TMA_STOREES22_S24_S24_EEEvvEEEEvNT_6ParamsE) ;  /* 0xffffff64027c7950 */ /* 0x000fea0003c3ffff */
        .weak           $__internal_1_$__cuda_sm10x_tcgen05_guardrail_trap_phase_invalid_during_alloc
        .type           $__internal_1_$__cuda_sm10x_tcgen05_guardrail_trap_phase_invalid_during_alloc,@function
        .size           $__internal_1_$__cuda_sm10x_tcgen05_guardrail_trap_phase_invalid_during_alloc,($__internal_2_$__cuda_sm10x_tcgen05_guardrail_trap_unallocated_columns_being_dealloced - $__internal_1_$__cuda_sm10x_tcgen05_guardrail_trap_phase_invalid_during_alloc)
$__internal_1_$__cuda_sm10x_tcgen05_guardrail_trap_phase_invalid_during_alloc:
[----:B------:R-:W-:Y:S05]  /*9a10*/  BPT.TRAP 0x1 ;  /* 0x000000040000795c */ /* 0x000fea0000300000 */
[----:B------:R-:W-:-:S04]  /*9a20*/  MOV R3, 0x0 ;  /* 0x0000000000037802 */ /* 0x000fc80000000f00 */
[----:B------:R-:W-:Y:S05]  /*9a30*/  RET.REL.NODEC R2 `(_ZN7cutlass13device_kernelINS_4gemm6kernel13GemmUniversalIN4cute5tupleIJiiiiEEENS1_10collective13CollectiveMmaINS1_35MainloopSm100TmaUmmaWarpSpecializedILi34ELi2ELi4ENS5_IJNS4_1CILi1EEESB_SB_EEEEENS5_IJNSA_ILi64EEENSA_ILi128EEENSA_ILi32EEEEEENS_12float_e5m2_tENS5_IJlSB_lEEENS_12float_e4m3_tESJ_NS4_8TiledMMAINS4_8MMA_AtomIJNS4_10MMA_TraitsINS4_19SM100_MMA_F8F6F4_SSEJSI_SK_fSE_SF_NS4_17integral_constantINS4_4UMMA5MajorELSR_0EEESS_NSP_INSQ_7ScaleInELST_0EEESU_EEEEEENS4_6LayoutISC_NS5_IJNSA_ILi0EEESY_SY_EEEEENS5_IJNS4_10UnderscoreES11_S11_EEEEENS4_13SM90_TMA_LOADENS4_14ComposedLayoutINS4_7SwizzleILi1ELi4ELi3EEENS4_18smem_ptr_flag_bitsILi8EEENSX_INS5_IJNSA_ILi8EEESG_EEENS5_IJSG_SB_EEEEEEEvNS4_8identityES14_S1E_vS1F_EENS_8epilogue10collective18CollectiveEpilogueINS1H_23Sm100TmaWarpSpecializedILi2ELi2ELi32ELb0ELb0EEEJSH_NS5_IJNSX_ISE_SB_EES1M_EEESI_SJ_SI_SJ_NS1H_6fusion15FusionCallbacksIS1L_NS1O_17LinearCombinationISI_fSI_fLNS_15FloatRoundStyleE2EEESH_S1N_JEEENS4_5SM1004TMEM4LOAD26SM100_TMEM_LOAD_16dp32b32xES14_NS15_INS16_ILi2ELi4ELi3EEES19_NSX_INS5_IJS1A_SE_EEENS5_IJSE_SB_EEEEEEENS4_39AutoVectorizingCopyWithAssumedAlignmentILi128EEENS4_14SM90_TMA_STOREES22_S24_S24_EEEvvEEEEvNT_6ParamsE) ;  /* 0xffffff6402707950 */ /* 0x000fea0003c3ffff */
        .weak           $__internal_2_$__cuda_sm10x_tcgen05_guardrail_trap_unallocated_columns_being_dealloced
        .type           $__internal_2_$__cuda_sm10x_tcgen05_guardrail_trap_unallocated_columns_being_dealloced,@function
        .size           $__internal_2_$__cuda_sm10x_tcgen05_guardrail_trap_unallocated_columns_being_dealloced,(.L_x_233 - $__internal_2_$__cuda_sm10x_tcgen05_guardrail_trap_unallocated_columns_being_dealloced)
$__internal_2_$__cuda_sm10x_tcgen05_guardrail_trap_unallocated_columns_being_dealloced:
[----:B------:R-:W-:Y:S05]  /*9a40*/  BPT.TRAP 0x1 ;  /* 0x000000040000795c */ /* 0x000fea0000300000 */
[----:B------:R-:W-:-:S04]  /*9a50*/  HFMA2 R3, -RZ, RZ, 0, 0 ;  /* 0x00000000ff037431 */ /* 0x000fc800000001ff */
[----:B------:R-:W-:Y:S05]  /*9a60*/  RET.REL.NODEC R2 `(_ZN7cutlass13device_kernelINS_4gemm6kernel13GemmUniversalIN4cute5tupleIJiiiiEEENS1_10collective13CollectiveMmaINS1_35MainloopSm100TmaUmmaWarpSpecializedILi34ELi2ELi4ENS5_IJNS4_1CILi1EEESB_SB_EEEEENS5_IJNSA_ILi64EEENSA_ILi128EEENSA_ILi32EEEEEENS_12float_e5m2_tENS5_IJlSB_lEEENS_12float_e4m3_tESJ_NS4_8TiledMMAINS4_8MMA_AtomIJNS4_10MMA_TraitsINS4_19SM100_MMA_F8F6F4_SSEJSI_SK_fSE_SF_NS4_17integral_constantINS4_4UMMA5MajorELSR_0EEESS_NSP_INSQ_7ScaleInELST_0EEESU_EEEEEENS4_6LayoutISC_NS5_IJNSA_ILi0EEESY_SY_EEEEENS5_IJNS4_10UnderscoreES11_S11_EEEEENS4_13SM90_TMA_LOADENS4_14ComposedLayoutINS4_7SwizzleILi1ELi4ELi3EEENS4_18smem_ptr_flag_bitsILi8EEENSX_INS5_IJNSA_ILi8EEESG_EEENS5_IJSG_SB_EEEEEEEvNS4_8identityES14_S1E_vS1F_EENS_8epilogue10collective18CollectiveEpilogueINS1H_23Sm100TmaWarpSpecializedILi2ELi2ELi32ELb0ELb0EEEJSH_NS5_IJNSX_ISE_SB_EES1M_EEESI_SJ_SI_SJ_NS1H_6fusion15FusionCallbacksIS1L_NS1O_17LinearCombinationISI_fSI_fLNS_15FloatRoundStyleE2EEESH_S1N_JEEENS4_5SM1004TMEM4LOAD26SM100_TMEM_LOAD_16dp32b32xES14_NS15_INS16_ILi2ELi4ELi3EEES19_NSX_INS5_IJS1A_SE_EEENS5_IJSE_SB_EEEEEEENS4_39AutoVectorizingCopyWithAssumedAlignmentILi128EEENS4_14SM90_TMA_STOREES22_S24_S24_EEEvvEEEEvNT_6ParamsE) ;  /* 0xffffff6402647950 */ /* 0x000fea0003c3ffff */
.L_x_232:
[----:B------:R-:W-:-:S00]  /*9a70*/  BRA `(.L_x_232) ;  /* 0xfffffffc00fc7947 */ /* 0x000fc0000383ffff */
[----:B------:R-:W-:-:S00]  /*9a80*/  NOP ;  /* 0x0000000000007918 */ /* 0x000fc00000000000 */
[----:B------:R-:W-:-:S00]  /*9a90*/  NOP ;  /* 0x0000000000007918 */ /* 0x000fc00000000000 */
[----:B------:R-:W-:-:S00]  /*9aa0*/  NOP ;  /* 0x0000000000007918 */ /* 0x000fc00000000000 */
[----:B------:R-:W-:-:S00]  /*9ab0*/  NOP ;  /* 0x0000000000007918 */ /* 0x000fc00000000000 */
[----:B------:R-:W-:-:S00]  /*9ac0*/  NOP ;  /* 0x0000000000007918 */ /* 0x000fc00000000000 */
[----:B------:R-:W-:-:S00]  /*9ad0*/  NOP ;  /* 0x0000000000007918 */ /* 0x000fc00000000000 */
[----:B------:R-:W-:-:S00]  /*9ae0*/  NOP ;  /* 0x0000000000007918 */ /* 0x000fc00000000000 */
[----:B------:R-:W-:-:S00]  /*9af0*/  NOP ;  /* 0x0000000000007918 */ /* 0x000fc00000000000 */
.L_x_233:


//--------------------- .nv.global.init           --------------------------
	.section	.nv.global.init,"aw",@progbits
.nv.global.init:
	.type		$str$27,@object
	.size		$str$27,($str$28 - $str$27)
$str$27:
        /*0000*/ 	.byte	0x28, 0x61, 0x64, 0x64, 0x72, 0x65, 0x73, 0x73, 0x20, 0x26, 0x20, 0x6d, 0x61, 0x73, 0x6b, 0x29
        /*0010*/ 	.byte	0x20, 0x3d, 0x3d, 0x20, 0x30, 0x00
	.type		$str$28,@object
	.size		$str$28,($str$26 - $str$28)
$str$28:
        /*0016*/ 	.byte	0x2f, 0x74, 0x6d, 0x70, 0x2f, 0x63, 0x75, 0x74, 0x6c, 0x61, 0x73, 0x73, 0x5f, 0x73, 0x77, 0x65
        /*0026*/ 	.byte	0x65, 0x70, 0x5f, 0x73, 0x72, 0x63, 0x2f, 0x69, 0x6e, 0x63, 0x6c, 0x75, 0x64, 0x65, 0x2f, 0x63
        /*0036*/ 	.byte	0x75, 0x74, 0x65, 0x2f, 0x70, 0x6f, 0x69, 0x6e, 0x74, 0x65, 0x72, 0x5f, 0x66, 0x6c, 0x61, 0x67
        /*0046*/ 	.byte	0x67, 0x65, 0x64, 0x2e, 0x68, 0x70, 0x70, 0x00
	.type		$str$26,@object
	.size		$str$26,($str$25 - $str$26)
$str$26:
        /*004e*/ 	.byte	0x2f, 0x74, 0x6d, 0x70, 0x2f, 0x63, 0x75, 0x74, 0x6c, 0x61, 0x73, 0x73, 0x5f, 0x73, 0x77, 0x65
        /*005e*/ 	.byte	0x65, 0x70, 0x5f, 0x73, 0x72, 0x63, 0x2f, 0x69, 0x6e, 0x63, 0x6c, 0x75, 0x64, 0x65, 0x2f, 0x63
        /*006e*/ 	.byte	0x75, 0x74, 0x65, 0x2f, 0x61, 0x74, 0x6f, 0x6d, 0x2f, 0x63, 0x6f, 0x70, 0x79, 0x5f, 0x74, 0x72
        /*007e*/ 	.byte	0x61, 0x69, 0x74, 0x73, 0x5f, 0x73, 0x6d, 0x31, 0x30, 0x30, 0x2e, 0x68, 0x70, 0x70, 0x00
	.type		$str$25,@object
	.size		$str$25,(__unnamed_1 - $str$25)
$str$25:
        /*008d*/ 	.byte	0x28, 0x28, 0x75, 0x69, 0x6e, 0x74, 0x33, 0x32, 0x5f, 0x74, 0x28, 0x74, 0x68, 0x72, 0x65, 0x61
        /*009d*/ 	.byte	0x64, 0x49, 0x64, 0x78, 0x2e, 0x78, 0x29, 0x20, 0x2f, 0x20, 0x33, 0x32, 0x29, 0x20, 0x25, 0x20
        /*00ad*/ 	.byte	0x34, 0x29, 0x20, 0x3d, 0x3d, 0x20, 0x28, 0x28, 0x28, 0x74, 0x6d, 0x65, 0x6d, 0x5f, 0x61, 0x64
        /*00bd*/ 	.byte	0x64, 0x72, 0x20, 0x3e, 0x3e, 0x20, 0x31, 0x36, 0x29, 0x20, 0x2f, 0x20, 0x33, 0x32, 0x29, 0x20
        /*00cd*/ 	.byte	0x25, 0x20, 0x34, 0x29, 0x00
	.type		__unnamed_1,@object
	.size		__unnamed_1,(__unnamed_2 - __unnamed_1)
__unnamed_1:
        /*00d2*/ 	.byte	0x61, 0x75, 0x74, 0x6f, 0x20, 0x63, 0x75, 0x74, 0x65, 0x3a, 0x3a, 0x61, 0x73, 0x5f, 0x70, 0x6f
        /* <DEDUP_REMOVED lines=24> */
        /*0262*/ 	.byte	0x3c, 0x34, 0x30, 0x39, 0x36, 0x3e, 0x3e, 0x3e, 0x3e, 0x5d, 0x00
	.type		__unnamed_2,@object
	.size		__unnamed_2,(.L_2 - __unnamed_2)
__unnamed_2:
        /* <DEDUP_REMOVED lines=40> */
        /*04ed*/ 	.byte	0x74, 0x65, 0x3a, 0x3a, 0x43, 0x3c, 0x30, 0x3e, 0x3e, 0x3e, 0x3e, 0x5d, 0x00
.L_2:


//--------------------- .nv.shared._ZN7cutlass13device_kernelINS_4gemm6kernel13GemmUniversalIN4cute5tupleIJiiiiEEENS1_10collective13CollectiveMmaINS1_35MainloopSm100TmaUmmaWarpSpecializedILi34ELi2ELi4ENS5_IJNS4_1CILi1EEESB_SB_EEEEENS5_IJNSA_ILi64EEENSA_ILi128EEENSA_ILi32EEEEEENS_12float_e5m2_tENS5_IJlSB_lEEENS_12float_e4m3_tESJ_NS4_8TiledMMAINS4_8MMA_AtomIJNS4_10MMA_TraitsINS4_19SM100_MMA_F8F6F4_SSEJSI_SK_fSE_SF_NS4_17integral_constantINS4_4UMMA5MajorELSR_0EEESS_NSP_INSQ_7ScaleInELST_0EEESU_EEEEEENS4_6LayoutISC_NS5_IJNSA_ILi0EEESY_SY_EEEEENS5_IJNS4_10UnderscoreES11_S11_EEEEENS4_13SM90_TMA_LOADENS4_14ComposedLayoutINS4_7SwizzleILi1ELi4ELi3EEENS4_18smem_ptr_flag_bitsILi8EEENSX_INS5_IJNSA_ILi8EEESG_EEENS5_IJSG_SB_EEEEEEEvNS4_8identityES14_S1E_vS1F_EENS_8epilogue10collective18CollectiveEpilogueINS1H_23Sm100TmaWarpSpecializedILi2ELi2ELi32ELb0ELb0EEEJSH_NS5_IJNSX_ISE_SB_EES1M_EEESI_SJ_SI_SJ_NS1H_6fusion15FusionCallbacksIS1L_NS1O_17LinearCombinationISI_fSI_fLNS_15FloatRoundStyleE2EEESH_S1N_JEEENS4_5SM1004TMEM4LOAD26SM100_TMEM_LOAD_16dp32b32xES14_NS15_INS16_ILi2ELi4ELi3EEES19_NSX_INS5_IJS1A_SE_EEENS5_IJSE_SB_EEEEEEENS4_39AutoVectorizingCopyWithAssumedAlignmentILi128EEENS4_14SM90_TMA_STOREES22_S24_S24_EEEvvEEEEvNT_6ParamsE --------------------------
	.section	.nv.shared._ZN7cutlass13device_kernelINS_4gemm6kernel13GemmUniversalIN4cute5tupleIJiiiiEEENS1_10collective13CollectiveMmaINS1_35MainloopSm100TmaUmmaWarpSpecializedILi34ELi2ELi4ENS5_IJNS4_1CILi1EEESB_SB_EEEEENS5_IJNSA_ILi64EEENSA_ILi128EEENSA_ILi32EEEEEENS_12float_e5m2_tENS5_IJlSB_lEEENS_12float_e4m3_tESJ_NS4_8TiledMMAINS4_8MMA_AtomIJNS4_10MMA_TraitsINS4_19SM100_MMA_F8F6F4_SSEJSI_SK_fSE_SF_NS4_17integral_constantINS4_4UMMA5MajorELSR_0EEESS_NSP_INSQ_7ScaleInELST_0EEESU_EEEEEENS4_6LayoutISC_NS5_IJNSA_ILi0EEESY_SY_EEEEENS5_IJNS4_10UnderscoreES11_S11_EEEEENS4_13SM90_TMA_LOADENS4_14ComposedLayoutINS4_7SwizzleILi1ELi4ELi3EEENS4_18smem_ptr_flag_bitsILi8EEENSX_INS5_IJNSA_ILi8EEESG_EEENS5_IJSG_SB_EEEEEEEvNS4_8identityES14_S1E_vS1F_EENS_8epilogue10collective18CollectiveEpilogueINS1H_23Sm100TmaWarpSpecializedILi2ELi2ELi32ELb0ELb0EEEJSH_NS5_IJNSX_ISE_SB_EES1M_EEESI_SJ_SI_SJ_NS1H_6fusion15FusionCallbacksIS1L_NS1O_17LinearCombinationISI_fSI_fLNS_15FloatRoundStyleE2EEESH_S1N_JEEENS4_5SM1004TMEM4LOAD26SM100_TMEM_LOAD_16dp32b32xES14_NS15_INS16_ILi2ELi4ELi3EEES19_NSX_INS5_IJS1A_SE_EEENS5_IJSE_SB_EEEEEEENS4_39AutoVectorizingCopyWithAssumedAlignmentILi128EEENS4_14SM90_TMA_STOREES22_S24_S24_EEEvvEEEEvNT_6ParamsE,"aw",@nobits
	.sectionflags	@""
	.align	16
	.zero		1024


//--------------------- .nv.shared.reserved.0     --------------------------
	.section	.nv.shared.reserved.0,"aw",@nobits
	.weak		__nv_reservedSMEM_offset_0_alias
	.size		__nv_reservedSMEM_offset_0_alias, 0, 64
	.other		__nv_reservedSMEM_offset_0_alias,@"STO_CUDA_RESERVED_SHARED STV_DEFAULT"
__nv_reservedSMEM_offset_0_alias:
	.zero		0
.nv.shared.reserved.0:
	.zero		64
	.weak		__nv_reservedSMEM_tcgen05_partition
	.type		__nv_reservedSMEM_tcgen05_partition,@object
	.size		__nv_reservedSMEM_tcgen05_partition,(.L_0 - __nv_reservedSMEM_tcgen05_partition)
__nv_reservedSMEM_tcgen05_partition:
	.zero		32
.L_0:


//--------------------- .nv.global                --------------------------
	.section	.nv.global,"aw",@nobits
.nv.global:
	.type		_ZN40_INTERNAL_8235d4c3_4_k_cu_b8187489_263534cute1_E,@object
	.size		_ZN40_INTERNAL_8235d4c3_4_k_cu_b8187489_263534cute1_E,(_ZN40_INTERNAL_8235d4c3_4_k_cu_b8187489_263534cuda3std3__45__cpo6cbeginE - _ZN40_INTERNAL_8235d4c3_4_k_cu_b8187489_263534cute1_E)
_ZN40_INTERNAL_8235d4c3_4_k_cu_b8187489_263534cute1_E:
	.zero		1
	.type		_ZN40_INTERNAL_8235d4c3_4_k_cu_b8187489_263534cuda3std3__45__cpo6cbeginE,@object
	.size		_ZN40_INTERNAL_8235d4c3_4_k_cu_b8187489_263534cuda3std3__45__cpo6cbeginE,(_ZN40_INTERNAL_8235d4c3_4_k_cu_b8187489_263534cuda3std3__48in_placeE - _ZN40_INTERNAL_8235d4c3_4_k_cu_b8187489_263534cuda3std3__45__cpo6cbeginE)
_ZN40_INTERNAL_8235d4c3_4_k_cu_b8187489_263534cuda3std3__45__cpo6cbeginE:
	.zero		1
	.type		_ZN40_INTERNAL_8235d4c3_4_k_cu_b8187489_263534cuda3std3__48in_placeE,@object
	.size		_ZN40_INTERNAL_8235d4c3_4_k_cu_b8187489_263534cuda3std3__48in_placeE,(_ZN40_INTERNAL_8235d4c3_4_k_cu_b8187489_263534cuda3std6ranges3__45__cpo9iter_moveE - _ZN40_INTERNAL_8235d4c3_4_k_cu_b8187489_263534cuda3std3__48in_placeE)
_ZN40_INTERNAL_8235d4c3_4_k_cu_b8187489_263534cuda3std3__48in_placeE:
	.zero		1
	.type		_ZN40_INTERNAL_8235d4c3_4_k_cu_b8187489_263534cuda3std6ranges3__45__cpo9iter_moveE,@object
	.size		_ZN40_INTERNAL_8235d4c3_4_k_cu_b8187489_263534cuda3std6ranges3__45__cpo9iter_moveE,(_ZN40_INTERNAL_8235d4c3_4_k_cu_b8187489_263534cuda3std3__45__cpo5beginE - _ZN40_INTERNAL_8235d4c3_4_k_cu_b8187489_263534cuda3std6ranges3__45__cpo9iter_moveE)
_ZN40_INTERNAL_8235d4c3_4_k_cu_b8187489_263534cuda3std6ranges3__45__cpo9iter_moveE:
	.zero		1
	.type		_ZN40_INTERNAL_8235d4c3_4_k_cu_b8187489_263534cuda3std3__45__cpo5beginE,@object
	.size		_ZN40_INTERNAL_8235d4c3_4_k_cu_b8187489_263534cuda3std3__45__cpo5beginE,(_ZN40_INTERNAL_8235d4c3_4_k_cu_b8187489_263534cuda3std3__442_GLOBAL__N__8235d4c3_4_k_cu_b8187489_263536ignoreE - _ZN40_INTERNAL_8235d4c3_4_k_cu_b8187489_263534cuda3std3__45__cpo5beginE)
_ZN40_INTERNAL_8235d4c3_4_k_cu_b8187489_263534cuda3std3__45__cpo5beginE:
	.zero		1
	.type		_ZN40_INTERNAL_8235d4c3_4_k_cu_b8187489_263534cuda3std3__442_GLOBAL__N__8235d4c3_4_k_cu_b8187489_263536ignoreE,@object
	.size		_ZN40_INTERNAL_8235d4c3_4_k_cu_b8187489_263534cuda3std3__442_GLOBAL__N__8235d4c3_4_k_cu_b8187489_263536ignoreE,(_ZN40_INTERNAL_8235d4c3_4_k_cu_b8187489_263534cute7productE - _ZN40_INTERNAL_8235d4c3_4_k_cu_b8187489_263534cuda3std3__442_GLOBAL__N__8235d4c3_4_k_cu_b8187489_263536ignoreE)
_ZN40_INTERNAL_8235d4c3_4_k_cu_b8187489_263534cuda3std3__442_GLOBAL__N__8235d4c3_4_k_cu_b8187489_263536ignoreE:
	.zero		1
	.type		_ZN40_INTERNAL_8235d4c3_4_k_cu_b8187489_263534cute7productE,@object
	.size		_ZN40_INTERNAL_8235d4c3_4_k_cu_b8187489_263534cute7productE,(_ZN40_INTERNAL_8235d4c3_4_k_cu_b8187489_263534cuda3std3__45__cpo3endE - _ZN40_INTERNAL_8235d4c3_4_k_cu_b8187489_263534cute7productE)
_ZN40_INTERNAL_8235d4c3_4_k_cu_b8187489_263534cute7productE:
	.zero		1
	.type		_ZN40_INTERNAL_8235d4c3_4_k_cu_b8187489_263534cuda3std3__45__cpo3endE,@object
	.size		_ZN40_INTERNAL_8235d4c3_4_k_cu_b8187489_263534cuda3std3__45__cpo3endE,(_ZN40_INTERNAL_8235d4c3_4_k_cu_b8187489_263534cuda3std3__419piecewise_constructE - _ZN40_INTERNAL_8235d4c3_4_k_cu_b8187489_263534cuda3std3__45__cpo3endE)
_ZN40_INTERNAL_8235d4c3_4_k_cu_b8187489_263534cuda3std3__45__cpo3endE:
	.zero		1
	.type		_ZN40_INTERNAL_8235d4c3_4_k_cu_b8187489_263534cuda3std3__419piecewise_constructE,@object
	.size		_ZN40_INTERNAL_8235d4c3_4_k_cu_b8187489_263534cuda3std3__419piecewise_constructE,(_ZN40_INTERNAL_8235d4c3_4_k_cu_b8187489_263534cuda3std3__45__cpo4cendE - _ZN40_INTERNAL_8235d4c3_4_k_cu_b8187489_263534cuda3std3__419piecewise_constructE)
_ZN40_INTERNAL_8235d4c3_4_k_cu_b8187489_263534cuda3std3__419piecewise_constructE:
	.zero		1
	.type		_ZN40_INTERNAL_8235d4c3_4_k_cu_b8187489_263534cuda3std3__45__cpo4cendE,@object
	.size		_ZN40_INTERNAL_8235d4c3_4_k_cu_b8187489_263534cuda3std3__45__cpo4cendE,(_ZN40_INTERNAL_8235d4c3_4_k_cu_b8187489_263534cuda3std6ranges3__45__cpo4swapE - _ZN40_INTERNAL_8235d4c3_4_k_cu_b8187489_263534cuda3std3__45__cpo4cendE)
_ZN40_INTERNAL_8235d4c3_4_k_cu_b8187489_263534cuda3std3__45__cpo4cendE:
	.zero		1
	.type		_ZN40_INTERNAL_8235d4c3_4_k_cu_b8187489_263534cuda3std6ranges3__45__cpo4swapE,@object
	.size		_ZN40_INTERNAL_8235d4c3_4_k_cu_b8187489_263534cuda3std6ranges3__45__cpo4swapE,(.L_10 - _ZN40_INTERNAL_8235d4c3_4_k_cu_b8187489_263534cuda3std6ranges3__45__cpo4swapE)
_ZN40_INTERNAL_8235d4c3_4_k_cu_b8187489_263534cuda3std6ranges3__45__cpo4swapE:
	.zero		1
.L_10:


//--------------------- .nv.constant0._ZN7cutlass13device_kernelINS_4gemm6kernel13GemmUniversalIN4cute5tupleIJiiiiEEENS1_10collective13CollectiveMmaINS1_35MainloopSm100TmaUmmaWarpSpecializedILi34ELi2ELi4ENS5_IJNS4_1CILi1EEESB_SB_EEEEENS5_IJNSA_ILi64EEENSA_ILi128EEENSA_ILi32EEEEEENS_12float_e5m2_tENS5_IJlSB_lEEENS_12float_e4m3_tESJ_NS4_8TiledMMAINS4_8MMA_AtomIJNS4_10MMA_TraitsINS4_19SM100_MMA_F8F6F4_SSEJSI_SK_fSE_SF_NS4_17integral_constantINS4_4UMMA5MajorELSR_0EEESS_NSP_INSQ_7ScaleInELST_0EEESU_EEEEEENS4_6LayoutISC_NS5_IJNSA_ILi0EEESY_SY_EEEEENS5_IJNS4_10UnderscoreES11_S11_EEEEENS4_13SM90_TMA_LOADENS4_14ComposedLayoutINS4_7SwizzleILi1ELi4ELi3EEENS4_18smem_ptr_flag_bitsILi8EEENSX_INS5_IJNSA_ILi8EEESG_EEENS5_IJSG_SB_EEEEEEEvNS4_8identityES14_S1E_vS1F_EENS_8epilogue10collective18CollectiveEpilogueINS1H_23Sm100TmaWarpSpecializedILi2ELi2ELi32ELb0ELb0EEEJSH_NS5_IJNSX_ISE_SB_EES1M_EEESI_SJ_SI_SJ_NS1H_6fusion15FusionCallbacksIS1L_NS1O_17LinearCombinationISI_fSI_fLNS_15FloatRoundStyleE2EEESH_S1N_JEEENS4_5SM1004TMEM4LOAD26SM100_TMEM_LOAD_16dp32b32xES14_NS15_INS16_ILi2ELi4ELi3EEES19_NSX_INS5_IJS1A_SE_EEENS5_IJSE_SB_EEEEEEENS4_39AutoVectorizingCopyWithAssumedAlignmentILi128EEENS4_14SM90_TMA_STOREES22_S24_S24_EEEvvEEEEvNT_6ParamsE --------------------------
	.section	.nv.constant0._ZN7cutlass13device_kernelINS_4gemm6kernel13GemmUniversalIN4cute5tupleIJiiiiEEENS1_10collective13CollectiveMmaINS1_35MainloopSm100TmaUmmaWarpSpecializedILi34ELi2ELi4ENS5_IJNS4_1CILi1EEESB_SB_EEEEENS5_IJNSA_ILi64EEENSA_ILi128EEENSA_ILi32EEEEEENS_12float_e5m2_tENS5_IJlSB_lEEENS_12float_e4m3_tESJ_NS4_8TiledMMAINS4_8MMA_AtomIJNS4_10MMA_TraitsINS4_19SM100_MMA_F8F6F4_SSEJSI_SK_fSE_SF_NS4_17integral_constantINS4_4UMMA5MajorELSR_0EEESS_NSP_INSQ_7ScaleInELST_0EEESU_EEEEEENS4_6LayoutISC_NS5_IJNSA_ILi0EEESY_SY_EEEEENS5_IJNS4_10UnderscoreES11_S11_EEEEENS4_13SM90_TMA_LOADENS4_14ComposedLayoutINS4_7SwizzleILi1ELi4ELi3EEENS4_18smem_ptr_flag_bitsILi8EEENSX_INS5_IJNSA_ILi8EEESG_EEENS5_IJSG_SB_EEEEEEEvNS4_8identityES14_S1E_vS1F_EENS_8epilogue10collective18CollectiveEpilogueINS1H_23Sm100TmaWarpSpecializedILi2ELi2ELi32ELb0ELb0EEEJSH_NS5_IJNSX_ISE_SB_EES1M_EEESI_SJ_SI_SJ_NS1H_6fusion15FusionCallbacksIS1L_NS1O_17LinearCombinationISI_fSI_fLNS_15FloatRoundStyleE2EEESH_S1N_JEEENS4_5SM1004TMEM4LOAD26SM100_TMEM_LOAD_16dp32b32xES14_NS15_INS16_ILi2ELi4ELi3EEES19_NSX_INS5_IJS1A_SE_EEENS5_IJSE_SB_EEEEEEENS4_39AutoVectorizingCopyWithAssumedAlignmentILi128EEENS4_14SM90_TMA_STOREES22_S24_S24_EEEvvEEEEvNT_6ParamsE,"a",@progbits
	.sectionflags	@""
	.align	4
.nv.constant0._ZN7cutlass13device_kernelINS_4gemm6kernel13GemmUniversalIN4cute5tupleIJiiiiEEENS1_10collective13CollectiveMmaINS1_35MainloopSm100TmaUmmaWarpSpecializedILi34ELi2ELi4ENS5_IJNS4_1CILi1EEESB_SB_EEEEENS5_IJNSA_ILi64EEENSA_ILi128EEENSA_ILi32EEEEEENS_12float_e5m2_tENS5_IJlSB_lEEENS_12float_e4m3_tESJ_NS4_8TiledMMAINS4_8MMA_AtomIJNS4_10MMA_TraitsINS4_19SM100_MMA_F8F6F4_SSEJSI_SK_fSE_SF_NS4_17integral_constantINS4_4UMMA5MajorELSR_0EEESS_NSP_INSQ_7ScaleInELST_0EEESU_EEEEEENS4_6LayoutISC_NS5_IJNSA_ILi0EEESY_SY_EEEEENS5_IJNS4_10UnderscoreES11_S11_EEEEENS4_13SM90_TMA_LOADENS4_14ComposedLayoutINS4_7SwizzleILi1ELi4ELi3EEENS4_18smem_ptr_flag_bitsILi8EEENSX_INS5_IJNSA_ILi8EEESG_EEENS5_IJSG_SB_EEEEEEEvNS4_8identityES14_S1E_vS1F_EENS_8epilogue10collective18CollectiveEpilogueINS1H_23Sm100TmaWarpSpecializedILi2ELi2ELi32ELb0ELb0EEEJSH_NS5_IJNSX_ISE_SB_EES1M_EEESI_SJ_SI_SJ_NS1H_6fusion15FusionCallbacksIS1L_NS1O_17LinearCombinationISI_fSI_fLNS_15FloatRoundStyleE2EEESH_S1N_JEEENS4_5SM1004TMEM4LOAD26SM100_TMEM_LOAD_16dp32b32xES14_NS15_INS16_ILi2ELi4ELi3EEES19_NSX_INS5_IJS1A_SE_EEENS5_IJSE_SB_EEEEEEENS4_39AutoVectorizingCopyWithAssumedAlignmentILi128EEENS4_14SM90_TMA_STOREES22_S24_S24_EEEvvEEEEvNT_6ParamsE:
	.zero		2944


//--------------------- SYMBOLS --------------------------

	.type		.nv.reservedSmem.offset0,@object
	.size		.nv.reservedSmem.offset0,0x4
	.type		.nv.reservedSmem.cap,@object
	.size		.nv.reservedSmem.cap,0x4
	.type		__assertfail,@function
